//
// Generated by NVIDIA NVVM Compiler
//
// Compiler Build ID: CL-36424714
// Cuda compilation tools, release 13.0, V13.0.88
// Based on NVVM 20.0.0
//

.version 9.0
.target sm_100
.address_size 64

	// .globl	_Z15softmaxFunctionPfS_ii
// _ZZ15softmaxFunctionPfS_iiE8blockMax has been demoted
// _ZZ15softmaxFunctionPfS_iiE8blockSum has been demoted
// _ZZ6matMulPfS_S_iiibE10cacheTileA has been demoted
// _ZZ6matMulPfS_S_iiibE10cacheTileB has been demoted
.extern .shared .align 16 .b8 cache[];

.visible .entry _Z15softmaxFunctionPfS_ii(
	.param .u64 .ptr .align 1 _Z15softmaxFunctionPfS_ii_param_0,
	.param .u64 .ptr .align 1 _Z15softmaxFunctionPfS_ii_param_1,
	.param .u32 _Z15softmaxFunctionPfS_ii_param_2,
	.param .u32 _Z15softmaxFunctionPfS_ii_param_3
)
{
	.reg .pred 	%p<18>;
	.reg .b32 	%r<59>;
	.reg .b32 	%f<45>;
	.reg .b64 	%rd<11>;
	// demoted variable
	.shared .align 4 .b8 _ZZ15softmaxFunctionPfS_iiE8blockMax[1024];
	// demoted variable
	.shared .align 4 .b8 _ZZ15softmaxFunctionPfS_iiE8blockSum[1024];
	ld.param.u64 	%rd4, [_Z15softmaxFunctionPfS_ii_param_0];
	ld.param.u64 	%rd3, [_Z15softmaxFunctionPfS_ii_param_1];
	ld.param.u32 	%r23, [_Z15softmaxFunctionPfS_ii_param_3];
	cvta.to.global.u64 	%rd1, %rd4;
	mov.u32 	%r24, %ctaid.x;
	mul.lo.s32 	%r1, %r23, %r24;
	mov.u32 	%r58, %tid.x;
	setp.ge.s32 	%p1, %r58, %r23;
	@%p1 bra 	$L__BB0_3;
	mov.u32 	%r3, %ntid.x;
	mov.u32 	%r27, cache;
	mov.u32 	%r52, %r58;
$L__BB0_2:
	add.s32 	%r25, %r52, %r1;
	mul.wide.s32 	%rd5, %r25, 4;
	add.s64 	%rd6, %rd1, %rd5;
	ld.global.f32 	%f9, [%rd6];
	shl.b32 	%r26, %r52, 2;
	add.s32 	%r28, %r27, %r26;
	st.shared.f32 	[%r28], %f9;
	add.s32 	%r52, %r52, %r3;
	setp.lt.s32 	%p2, %r52, %r23;
	@%p2 bra 	$L__BB0_2;
$L__BB0_3:
	setp.ge.s32 	%p3, %r58, %r23;
	bar.sync 	0;
	mov.f32 	%f42, 0fC3160000;
	@%p3 bra 	$L__BB0_6;
	mov.f32 	%f42, 0fC3160000;
	mov.u32 	%r6, %ntid.x;
	mov.u32 	%r30, cache;
	mov.u32 	%r53, %r58;
$L__BB0_5:
	shl.b32 	%r29, %r53, 2;
	add.s32 	%r31, %r30, %r29;
	ld.shared.f32 	%f12, [%r31];
	max.f32 	%f42, %f12, %f42;
	add.s32 	%r53, %r53, %r6;
	setp.lt.s32 	%p4, %r53, %r23;
	@%p4 bra 	$L__BB0_5;
$L__BB0_6:
	bar.sync 	0;
	shl.b32 	%r32, %r58, 2;
	mov.u32 	%r33, _ZZ15softmaxFunctionPfS_iiE8blockMax;
	add.s32 	%r9, %r33, %r32;
	st.shared.f32 	[%r9], %f42;
	bar.sync 	0;
	mov.u32 	%r10, %ntid.x;
	setp.lt.u32 	%p5, %r10, 2;
	mov.u32 	%r54, %r10;
	@%p5 bra 	$L__BB0_7;
	bra.uni 	$L__BB0_13;
$L__BB0_7:
	shl.b32 	%r36, %r23, 2;
	mov.u32 	%r37, cache;
	add.s32 	%r11, %r37, %r36;
	setp.ge.s32 	%p8, %r58, %r23;
	@%p8 bra 	$L__BB0_10;
	ld.shared.f32 	%f4, [_ZZ15softmaxFunctionPfS_iiE8blockMax];
	mov.u32 	%r55, %r58;
$L__BB0_9:
	add.s32 	%r38, %r55, %r1;
	mul.wide.s32 	%rd7, %r38, 4;
	add.s64 	%rd8, %rd1, %rd7;
	ld.global.f32 	%f16, [%rd8];
	setp.eq.f32 	%p9, %f16, 0fC3160000;
	selp.f32 	%f17, 0f00000000, 0f3F800000, %p9;
	sub.f32 	%f18, %f16, %f4;
	fma.rn.f32 	%f19, %f18, 0f3BBB989D, 0f3F000000;
	cvt.sat.f32.f32 	%f20, %f19;
	mov.f32 	%f21, 0f4B400001;
	mov.f32 	%f22, 0f437C0000;
	fma.rm.f32 	%f23, %f20, %f22, %f21;
	add.f32 	%f24, %f23, 0fCB40007F;
	neg.f32 	%f25, %f24;
	fma.rn.f32 	%f26, %f18, 0f3FB8AA3B, %f25;
	fma.rn.f32 	%f27, %f18, 0f32A57060, %f26;
	mov.b32 	%r39, %f23;
	shl.b32 	%r40, %r39, 23;
	mov.b32 	%f28, %r40;
	ex2.approx.ftz.f32 	%f29, %f27;
	mul.f32 	%f30, %f29, %f28;
	mul.f32 	%f31, %f17, %f30;
	shl.b32 	%r41, %r55, 2;
	add.s32 	%r42, %r11, %r41;
	st.shared.f32 	[%r42], %f31;
	add.s32 	%r55, %r55, %r10;
	setp.lt.s32 	%p10, %r55, %r23;
	@%p10 bra 	$L__BB0_9;
$L__BB0_10:
	setp.ge.s32 	%p11, %r58, %r23;
	bar.sync 	0;
	mov.f32 	%f44, 0f00000000;
	@%p11 bra 	$L__BB0_16;
	mov.f32 	%f44, 0f00000000;
	mov.u32 	%r56, %r58;
$L__BB0_12:
	shl.b32 	%r43, %r56, 2;
	add.s32 	%r44, %r11, %r43;
	ld.shared.f32 	%f34, [%r44];
	add.f32 	%f44, %f44, %f34;
	add.s32 	%r56, %r56, %r10;
	setp.lt.s32 	%p12, %r56, %r23;
	@%p12 bra 	$L__BB0_12;
	bra.uni 	$L__BB0_16;
$L__BB0_13:
	shr.u32 	%r13, %r54, 1;
	setp.ge.u32 	%p6, %r58, %r13;
	@%p6 bra 	$L__BB0_15;
	ld.shared.f32 	%f13, [%r9];
	shl.b32 	%r34, %r13, 2;
	add.s32 	%r35, %r9, %r34;
	ld.shared.f32 	%f14, [%r35];
	max.f32 	%f15, %f13, %f14;
	st.shared.f32 	[%r9], %f15;
$L__BB0_15:
	bar.sync 	0;
	setp.lt.u32 	%p7, %r54, 4;
	mov.u32 	%r54, %r13;
	@%p7 bra 	$L__BB0_7;
	bra.uni 	$L__BB0_13;
$L__BB0_16:
	setp.lt.u32 	%p13, %r10, 2;
	bar.sync 	0;
	mov.u32 	%r46, _ZZ15softmaxFunctionPfS_iiE8blockSum;
	add.s32 	%r18, %r46, %r32;
	st.shared.f32 	[%r18], %f44;
	bar.sync 	0;
	mov.u32 	%r57, %r10;
	@%p13 bra 	$L__BB0_17;
	bra.uni 	$L__BB0_21;
$L__BB0_17:
	setp.ge.s32 	%p16, %r58, %r23;
	@%p16 bra 	$L__BB0_20;
	ld.shared.f32 	%f38, [_ZZ15softmaxFunctionPfS_iiE8blockSum];
	max.f32 	%f8, %f38, 0f34000000;
	cvta.to.global.u64 	%rd2, %rd3;
$L__BB0_19:
	shl.b32 	%r49, %r58, 2;
	add.s32 	%r50, %r11, %r49;
	ld.shared.f32 	%f39, [%r50];
	div.rn.f32 	%f40, %f39, %f8;
	add.s32 	%r51, %r58, %r1;
	mul.wide.s32 	%rd9, %r51, 4;
	add.s64 	%rd10, %rd2, %rd9;
	st.global.f32 	[%rd10], %f40;
	add.s32 	%r58, %r58, %r10;
	setp.lt.s32 	%p17, %r58, %r23;
	@%p17 bra 	$L__BB0_19;
$L__BB0_20:
	ret;
$L__BB0_21:
	shr.u32 	%r20, %r57, 1;
	setp.ge.u32 	%p14, %r58, %r20;
	@%p14 bra 	$L__BB0_23;
	shl.b32 	%r47, %r20, 2;
	add.s32 	%r48, %r18, %r47;
	ld.shared.f32 	%f35, [%r48];
	ld.shared.f32 	%f36, [%r18];
	add.f32 	%f37, %f35, %f36;
	st.shared.f32 	[%r18], %f37;
$L__BB0_23:
	bar.sync 	0;
	setp.lt.u32 	%p15, %r57, 4;
	mov.u32 	%r57, %r20;
	@%p15 bra 	$L__BB0_17;
	bra.uni 	$L__BB0_21;

}
	// .globl	_Z12transposeMatPfS_ii
.visible .entry _Z12transposeMatPfS_ii(
	.param .u64 .ptr .align 1 _Z12transposeMatPfS_ii_param_0,
	.param .u64 .ptr .align 1 _Z12transposeMatPfS_ii_param_1,
	.param .u32 _Z12transposeMatPfS_ii_param_2,
	.param .u32 _Z12transposeMatPfS_ii_param_3
)
{
	.reg .pred 	%p<4>;
	.reg .b32 	%r<15>;
	.reg .b32 	%f<2>;
	.reg .b64 	%rd<9>;

	ld.param.u64 	%rd1, [_Z12transposeMatPfS_ii_param_0];
	ld.param.u64 	%rd2, [_Z12transposeMatPfS_ii_param_1];
	ld.param.u32 	%r5, [_Z12transposeMatPfS_ii_param_2];
	ld.param.u32 	%r4, [_Z12transposeMatPfS_ii_param_3];
	mov.u32 	%r6, %tid.x;
	mov.u32 	%r7, %ntid.x;
	mov.u32 	%r8, %ctaid.x;
	mad.lo.s32 	%r1, %r7, %r8, %r6;
	mov.u32 	%r9, %tid.y;
	mov.u32 	%r10, %ntid.y;
	mov.u32 	%r11, %ctaid.y;
	mad.lo.s32 	%r12, %r10, %r11, %r9;
	setp.ge.s32 	%p1, %r1, %r4;
	setp.ge.s32 	%p2, %r12, %r5;
	or.pred  	%p3, %p1, %p2;
	@%p3 bra 	$L__BB1_2;
	cvta.to.global.u64 	%rd3, %rd1;
	cvta.to.global.u64 	%rd4, %rd2;
	mad.lo.s32 	%r13, %r4, %r12, %r1;
	mul.wide.s32 	%rd5, %r13, 4;
	add.s64 	%rd6, %rd3, %rd5;
	ld.global.f32 	%f1, [%rd6];
	mad.lo.s32 	%r14, %r5, %r1, %r12;
	mul.wide.s32 	%rd7, %r14, 4;
	add.s64 	%rd8, %rd4, %rd7;
	st.global.f32 	[%rd8], %f1;
$L__BB1_2:
	ret;

}
	// .globl	_Z6matMulPfS_S_iiib
.visible .entry _Z6matMulPfS_S_iiib(
	.param .u64 .ptr .align 1 _Z6matMulPfS_S_iiib_param_0,
	.param .u64 .ptr .align 1 _Z6matMulPfS_S_iiib_param_1,
	.param .u64 .ptr .align 1 _Z6matMulPfS_S_iiib_param_2,
	.param .u32 _Z6matMulPfS_S_iiib_param_3,
	.param .u32 _Z6matMulPfS_S_iiib_param_4,
	.param .u32 _Z6matMulPfS_S_iiib_param_5,
	.param .u8 _Z6matMulPfS_S_iiib_param_6
)
{
	.reg .pred 	%p<17>;
	.reg .b16 	%rs<2>;
	.reg .b32 	%r<43>;
	.reg .b32 	%f<71>;
	.reg .b64 	%rd<15>;
	// demoted variable
	.shared .align 4 .b8 _ZZ6matMulPfS_S_iiibE10cacheTileA[1088];
	// demoted variable
	.shared .align 4 .b8 _ZZ6matMulPfS_S_iiibE10cacheTileB[1088];
	ld.param.u64 	%rd4, [_Z6matMulPfS_S_iiib_param_0];
	ld.param.u64 	%rd5, [_Z6matMulPfS_S_iiib_param_1];
	ld.param.u64 	%rd6, [_Z6matMulPfS_S_iiib_param_2];
	ld.param.u32 	%r23, [_Z6matMulPfS_S_iiib_param_3];
	ld.param.u32 	%r24, [_Z6matMulPfS_S_iiib_param_4];
	ld.param.u32 	%r25, [_Z6matMulPfS_S_iiib_param_5];
	ld.param.s8 	%rs1, [_Z6matMulPfS_S_iiib_param_6];
	cvta.to.global.u64 	%rd1, %rd6;
	mov.u32 	%r38, %tid.x;
	mov.u32 	%r26, %ntid.x;
	mov.u32 	%r27, %ctaid.x;
	mad.lo.s32 	%r2, %r26, %r27, %r38;
	mov.u32 	%r40, %tid.y;
	mov.u32 	%r28, %ntid.y;
	mov.u32 	%r29, %ctaid.y;
	mad.lo.s32 	%r4, %r28, %r29, %r40;
	setp.lt.s32 	%p1, %r24, 1;
	mov.f32 	%f70, 0f00000000;
	@%p1 bra 	$L__BB2_7;
	add.s32 	%r30, %r24, 15;
	shr.u32 	%r31, %r30, 4;
	mul.lo.s32 	%r32, %r40, 68;
	mov.u32 	%r33, _ZZ6matMulPfS_S_iiibE10cacheTileA;
	add.s32 	%r5, %r33, %r32;
	shl.b32 	%r34, %r38, 2;
	add.s32 	%r6, %r5, %r34;
	mov.u32 	%r35, _ZZ6matMulPfS_S_iiibE10cacheTileB;
	add.s32 	%r8, %r35, %r34;
	add.s32 	%r7, %r8, %r32;
	neg.s32 	%r42, %r31;
	mad.lo.s32 	%r41, %r40, %r25, %r2;
	shl.b32 	%r11, %r25, 4;
	mad.lo.s32 	%r39, %r24, %r4, %r38;
	cvta.to.global.u64 	%rd2, %rd4;
	cvta.to.global.u64 	%rd3, %rd5;
	mov.f32 	%f70, 0f00000000;
$L__BB2_2:
	setp.ge.s32 	%p2, %r4, %r23;
	setp.ge.s32 	%p3, %r38, %r24;
	mov.f32 	%f68, 0f00000000;
	or.pred  	%p4, %p2, %p3;
	@%p4 bra 	$L__BB2_4;
	mul.wide.u32 	%rd7, %r39, 4;
	add.s64 	%rd8, %rd2, %rd7;
	ld.global.f32 	%f68, [%rd8];
$L__BB2_4:
	setp.ge.s32 	%p5, %r2, %r25;
	st.shared.f32 	[%r6], %f68;
	setp.ge.s32 	%p6, %r40, %r24;
	mov.f32 	%f69, 0f00000000;
	or.pred  	%p7, %p5, %p6;
	@%p7 bra 	$L__BB2_6;
	mul.wide.s32 	%rd9, %r41, 4;
	add.s64 	%rd10, %rd3, %rd9;
	ld.global.f32 	%f69, [%rd10];
$L__BB2_6:
	st.shared.f32 	[%r7], %f69;
	bar.sync 	0;
	ld.shared.f32 	%f12, [%r5];
	ld.shared.f32 	%f13, [%r8];
	fma.rn.f32 	%f14, %f12, %f13, %f70;
	ld.shared.f32 	%f15, [%r5+4];
	ld.shared.f32 	%f16, [%r8+68];
	fma.rn.f32 	%f17, %f15, %f16, %f14;
	ld.shared.f32 	%f18, [%r5+8];
	ld.shared.f32 	%f19, [%r8+136];
	fma.rn.f32 	%f20, %f18, %f19, %f17;
	ld.shared.f32 	%f21, [%r5+12];
	ld.shared.f32 	%f22, [%r8+204];
	fma.rn.f32 	%f23, %f21, %f22, %f20;
	ld.shared.f32 	%f24, [%r5+16];
	ld.shared.f32 	%f25, [%r8+272];
	fma.rn.f32 	%f26, %f24, %f25, %f23;
	ld.shared.f32 	%f27, [%r5+20];
	ld.shared.f32 	%f28, [%r8+340];
	fma.rn.f32 	%f29, %f27, %f28, %f26;
	ld.shared.f32 	%f30, [%r5+24];
	ld.shared.f32 	%f31, [%r8+408];
	fma.rn.f32 	%f32, %f30, %f31, %f29;
	ld.shared.f32 	%f33, [%r5+28];
	ld.shared.f32 	%f34, [%r8+476];
	fma.rn.f32 	%f35, %f33, %f34, %f32;
	ld.shared.f32 	%f36, [%r5+32];
	ld.shared.f32 	%f37, [%r8+544];
	fma.rn.f32 	%f38, %f36, %f37, %f35;
	ld.shared.f32 	%f39, [%r5+36];
	ld.shared.f32 	%f40, [%r8+612];
	fma.rn.f32 	%f41, %f39, %f40, %f38;
	ld.shared.f32 	%f42, [%r5+40];
	ld.shared.f32 	%f43, [%r8+680];
	fma.rn.f32 	%f44, %f42, %f43, %f41;
	ld.shared.f32 	%f45, [%r5+44];
	ld.shared.f32 	%f46, [%r8+748];
	fma.rn.f32 	%f47, %f45, %f46, %f44;
	ld.shared.f32 	%f48, [%r5+48];
	ld.shared.f32 	%f49, [%r8+816];
	fma.rn.f32 	%f50, %f48, %f49, %f47;
	ld.shared.f32 	%f51, [%r5+52];
	ld.shared.f32 	%f52, [%r8+884];
	fma.rn.f32 	%f53, %f51, %f52, %f50;
	ld.shared.f32 	%f54, [%r5+56];
	ld.shared.f32 	%f55, [%r8+952];
	fma.rn.f32 	%f56, %f54, %f55, %f53;
	ld.shared.f32 	%f57, [%r5+60];
	ld.shared.f32 	%f58, [%r8+1020];
	fma.rn.f32 	%f70, %f57, %f58, %f56;
	bar.sync 	0;
	add.s32 	%r42, %r42, 1;
	setp.ne.s32 	%p8, %r42, 0;
	add.s32 	%r41, %r41, %r11;
	add.s32 	%r40, %r40, 16;
	add.s32 	%r39, %r39, 16;
	add.s32 	%r38, %r38, 16;
	@%p8 bra 	$L__BB2_2;
$L__BB2_7:
	setp.eq.s16 	%p9, %rs1, 0;
	@%p9 bra 	$L__BB2_10;
	setp.ge.s32 	%p10, %r2, %r25;
	setp.ge.s32 	%p11, %r4, %r23;
	or.pred  	%p12, %p11, %p10;
	@%p12 bra 	$L__BB2_12;
	setp.gt.s32 	%p13, %r2, %r4;
	selp.f32 	%f59, 0f3F800000, 0f00000000, %p13;
	mul.f32 	%f60, %f59, 0fC3160000;
	mov.f32 	%f61, 0f3F800000;
	sub.f32 	%f62, %f61, %f59;
	mul.f32 	%f63, %f62, %f70;
	cvt.rn.f32.s32 	%f64, %r24;
	rsqrt.approx.f32 	%f65, %f64;
	fma.rn.f32 	%f66, %f63, %f65, %f60;
	mad.lo.s32 	%r36, %r25, %r4, %r2;
	mul.wide.s32 	%rd11, %r36, 4;
	add.s64 	%rd12, %rd1, %rd11;
	st.global.f32 	[%rd12], %f66;
	bra.uni 	$L__BB2_12;
$L__BB2_10:
	setp.ge.s32 	%p14, %r2, %r25;
	setp.ge.s32 	%p15, %r4, %r23;
	or.pred  	%p16, %p15, %p14;
	@%p16 bra 	$L__BB2_12;
	mad.lo.s32 	%r37, %r25, %r4, %r2;
	mul.wide.s32 	%rd13, %r37, 4;
	add.s64 	%rd14, %rd1, %rd13;
	st.global.f32 	[%rd14], %f70;
$L__BB2_12:
	ret;

}


// ===== COMPILED SASS (sm_100) =====

	.target	sm_100

	.elftype	@"ET_EXEC"


//--------------------- .note.nv.tkinfo           --------------------------
	.section	.note.nv.tkinfo,"",@"SHT_NOTE"
	.sectionflags	@"SHF_NOTE_NV_TKINFO"
	.tkinfo
        /*0018*/ 	.word	0x00000002
        /*0030*/ 	.string	""
        /*0030*/ 	.string	"ptxas"
        /*0030*/ 	.string	"Cuda compilation tools, release 13.0, V13.0.88"
        /*0030*/ 	.string	"Build cuda_13.0.r13.0/compiler.36424714_0"
        /*0030*/ 	.string	"-arch sm_100 -m 64 "



//--------------------- .note.nv.cuinfo           --------------------------
	.section	.note.nv.cuinfo,"",@"SHT_NOTE"
	.sectionflags	@"SHF_NOTE_NV_CUINFO"
        /*0018*/ 	.short	0x0002
        /*001a*/ 	.short	0x0064
        /*001c*/ 	.short	0x0082
	.zero		2


//--------------------- .nv.info                  --------------------------
	.section	.nv.info,"",@"SHT_CUDA_INFO"
	.align	4


	//----- nvinfo : EIATTR_REGCOUNT
	.align		4
        /*0000*/ 	.byte	0x04, 0x2f
        /*0002*/ 	.short	(.L_1 - .L_0)
	.align		4
.L_0:
        /*0004*/ 	.word	index@(_Z15softmaxFunctionPfS_ii)
        /*0008*/ 	.word	0x00000014


	//----- nvinfo : EIATTR_FRAME_SIZE
	.align		4
.L_1:
        /*000c*/ 	.byte	0x04, 0x11
        /*000e*/ 	.short	(.L_3 - .L_2)
	.align		4
.L_2:
        /*0010*/ 	.word	index@($__internal_0_$__cuda_sm3x_div_rn_noftz_f32_slowpath)
        /*0014*/ 	.word	0x00000000


	//----- nvinfo : EIATTR_FRAME_SIZE
	.align		4
.L_3:
        /*0018*/ 	.byte	0x04, 0x11
        /*001a*/ 	.short	(.L_5 - .L_4)
	.align		4
.L_4:
        /*001c*/ 	.word	index@(_Z15softmaxFunctionPfS_ii)
        /*0020*/ 	.word	0x00000000


	//----- nvinfo : EIATTR_REGCOUNT
	.align		4
.L_5:
        /*0024*/ 	.byte	0x04, 0x2f
        /*0026*/ 	.short	(.L_7 - .L_6)
	.align		4
.L_6:
        /*0028*/ 	.word	index@(_Z12transposeMatPfS_ii)
        /*002c*/ 	.word	0x0000000a


	//----- nvinfo : EIATTR_FRAME_SIZE
	.align		4
.L_7:
        /*0030*/ 	.byte	0x04, 0x11
        /*0032*/ 	.short	(.L_9 - .L_8)
	.align		4
.L_8:
        /*0034*/ 	.word	index@(_Z12transposeMatPfS_ii)
        /*0038*/ 	.word	0x00000000


	//----- nvinfo : EIATTR_REGCOUNT
	.align		4
.L_9:
        /*003c*/ 	.byte	0x04, 0x2f
        /*003e*/ 	.short	(.L_11 - .L_10)
	.align		4
.L_10:
        /*0040*/ 	.word	index@(_Z6matMulPfS_S_iiib)
        /*0044*/ 	.word	0x00000020


	//----- nvinfo : EIATTR_FRAME_SIZE
	.align		4
.L_11:
        /*0048*/ 	.byte	0x04, 0x11
        /*004a*/ 	.short	(.L_13 - .L_12)
	.align		4
.L_12:
        /*004c*/ 	.word	index@(_Z6matMulPfS_S_iiib)
        /*0050*/ 	.word	0x00000000


	//----- nvinfo : EIATTR_MIN_STACK_SIZE
	.align		4
.L_13:
        /*0054*/ 	.byte	0x04, 0x12
        /*0056*/ 	.short	(.L_15 - .L_14)
	.align		4
.L_14:
        /*0058*/ 	.word	index@(_Z6matMulPfS_S_iiib)
        /*005c*/ 	.word	0x00000000


	//----- nvinfo : EIATTR_MIN_STACK_SIZE
	.align		4
.L_15:
        /*0060*/ 	.byte	0x04, 0x12
        /*0062*/ 	.short	(.L_17 - .L_16)
	.align		4
.L_16:
        /*0064*/ 	.word	index@(_Z12transposeMatPfS_ii)
        /*0068*/ 	.word	0x00000000


	//----- nvinfo : EIATTR_MIN_STACK_SIZE
	.align		4
.L_17:
        /*006c*/ 	.byte	0x04, 0x12
        /*006e*/ 	.short	(.L_19 - .L_18)
	.align		4
.L_18:
        /*0070*/ 	.word	index@(_Z15softmaxFunctionPfS_ii)
        /*0074*/ 	.word	0x00000000
.L_19:


//--------------------- .nv.compat                --------------------------
	.section	.nv.compat,"",@"SHT_CUDA_COMPAT_INFO"
	.align	4
        /*0000*/ 	.byte	0x02, 0x09, 0x00, 0x00, 0x02, 0x02, 0x01, 0x00, 0x02, 0x05, 0x05, 0x00, 0x03, 0x07, 0x01, 0x01
        /*0010*/ 	.byte	0x02, 0x03, 0x00, 0x00, 0x02, 0x06, 0x01, 0x00, 0x04, 0x0b, 0x08, 0x00, 0x01, 0x00, 0x00, 0x00
        /*0020*/ 	.byte	0x00, 0x00, 0x00, 0x00


//--------------------- .nv.info._Z6matMulPfS_S_iiib --------------------------
	.section	.nv.info._Z6matMulPfS_S_iiib,"",@"SHT_CUDA_INFO"
	.sectionflags	@""
	.align	4


	//----- nvinfo : EIATTR_CUDA_API_VERSION
	.align		4
        /*0000*/ 	.byte	0x04, 0x37
        /*0002*/ 	.short	(.L_21 - .L_20)
.L_20:
        /*0004*/ 	.word	0x00000082


	//----- nvinfo : EIATTR_KPARAM_INFO
	.align		4
.L_21:
        /*0008*/ 	.byte	0x04, 0x17
        /*000a*/ 	.short	(.L_23 - .L_22)
.L_22:
        /*000c*/ 	.word	0x00000000
        /*0010*/ 	.short	0x0006
        /*0012*/ 	.short	0x0024
        /*0014*/ 	.byte	0x00, 0xf0, 0x05, 0x00


	//----- nvinfo : EIATTR_KPARAM_INFO
	.align		4
.L_23:
        /*0018*/ 	.byte	0x04, 0x17
        /*001a*/ 	.short	(.L_25 - .L_24)
.L_24:
        /*001c*/ 	.word	0x00000000
        /*0020*/ 	.short	0x0005
        /*0022*/ 	.short	0x0020
        /*0024*/ 	.byte	0x00, 0xf0, 0x11, 0x00


	//----- nvinfo : EIATTR_KPARAM_INFO
	.align		4
.L_25:
        /*0028*/ 	.byte	0x04, 0x17
        /*002a*/ 	.short	(.L_27 - .L_26)
.L_26:
        /*002c*/ 	.word	0x00000000
        /*0030*/ 	.short	0x0004
        /*0032*/ 	.short	0x001c
        /*0034*/ 	.byte	0x00, 0xf0, 0x11, 0x00


	//----- nvinfo : EIATTR_KPARAM_INFO
	.align		4
.L_27:
        /*0038*/ 	.byte	0x04, 0x17
        /*003a*/ 	.short	(.L_29 - .L_28)
.L_28:
        /*003c*/ 	.word	0x00000000
        /*0040*/ 	.short	0x0003
        /*0042*/ 	.short	0x0018
        /*0044*/ 	.byte	0x00, 0xf0, 0x11, 0x00


	//----- nvinfo : EIATTR_KPARAM_INFO
	.align		4
.L_29:
        /*0048*/ 	.byte	0x04, 0x17
        /*004a*/ 	.short	(.L_31 - .L_30)
.L_30:
        /*004c*/ 	.word	0x00000000
        /*0050*/ 	.short	0x0002
        /*0052*/ 	.short	0x0010
        /*0054*/ 	.byte	0x00, 0xf5, 0x21, 0x00


	//----- nvinfo : EIATTR_KPARAM_INFO
	.align		4
.L_31:
        /*0058*/ 	.byte	0x04, 0x17
        /*005a*/ 	.short	(.L_33 - .L_32)
.L_32:
        /*005c*/ 	.word	0x00000000
        /*0060*/ 	.short	0x0001
        /*0062*/ 	.short	0x0008
        /*0064*/ 	.byte	0x00, 0xf5, 0x21, 0x00


	//----- nvinfo : EIATTR_KPARAM_INFO
	.align		4
.L_33:
        /*0068*/ 	.byte	0x04, 0x17
        /*006a*/ 	.short	(.L_35 - .L_34)
.L_34:
        /*006c*/ 	.word	0x00000000
        /*0070*/ 	.short	0x0000
        /*0072*/ 	.short	0x0000
        /*0074*/ 	.byte	0x00, 0xf5, 0x21, 0x00


	//----- nvinfo : EIATTR_SPARSE_MMA_MASK
	.align		4
.L_35:
        /*0078*/ 	.byte	0x03, 0x50
        /*007a*/ 	.short	0x0000


	//----- nvinfo : EIATTR_MAXREG_COUNT
	.align		4
        /*007c*/ 	.byte	0x03, 0x1b
        /*007e*/ 	.short	0x00ff


	//----- nvinfo : EIATTR_NUM_BARRIERS
	.align		4
        /*0080*/ 	.byte	0x02, 0x4c
        /*0082*/ 	.byte	0x01
	.zero		1


	//----- nvinfo : EIATTR_MERCURY_ISA_VERSION
	.align		4
        /*0084*/ 	.byte	0x03, 0x5f
        /*0086*/ 	.short	0x0101


	//----- nvinfo : EIATTR_VRC_CTA_INIT_COUNT
	.align		4
        /*0088*/ 	.byte	0x02, 0x4a
	.zero		1
	.zero		1


	//----- nvinfo : EIATTR_EXIT_INSTR_OFFSETS
	.align		4
        /*008c*/ 	.byte	0x04, 0x1c
        /*008e*/ 	.short	(.L_37 - .L_36)


	//   ....[0]....
.L_36:
        /*0090*/ 	.word	0x00000710


	//   ....[1]....
        /*0094*/ 	.word	0x00000810


	//   ....[2]....
        /*0098*/ 	.word	0x00000860


	//   ....[3]....
        /*009c*/ 	.word	0x000008b0


	//----- nvinfo : EIATTR_CBANK_PARAM_SIZE
	.align		4
.L_37:
        /*00a0*/ 	.byte	0x03, 0x19
        /*00a2*/ 	.short	0x0025


	//----- nvinfo : EIATTR_PARAM_CBANK
	.align		4
        /*00a4*/ 	.byte	0x04, 0x0a
        /*00a6*/ 	.short	(.L_39 - .L_38)
	.align		4
.L_38:
        /*00a8*/ 	.word	index@(.nv.constant0._Z6matMulPfS_S_iiib)
        /*00ac*/ 	.short	0x0380
        /*00ae*/ 	.short	0x0025


	//----- nvinfo : EIATTR_SW_WAR
	.align		4
.L_39:
        /*00b0*/ 	.byte	0x04, 0x36
        /*00b2*/ 	.short	(.L_41 - .L_40)
.L_40:
        /*00b4*/ 	.word	0x00000008
.L_41:


//--------------------- .nv.info._Z12transposeMatPfS_ii --------------------------
	.section	.nv.info._Z12transposeMatPfS_ii,"",@"SHT_CUDA_INFO"
	.sectionflags	@""
	.align	4


	//----- nvinfo : EIATTR_CUDA_API_VERSION
	.align		4
        /*0000*/ 	.byte	0x04, 0x37
        /*0002*/ 	.short	(.L_43 - .L_42)
.L_42:
        /*0004*/ 	.word	0x00000082


	//----- nvinfo : EIATTR_KPARAM_INFO
	.align		4
.L_43:
        /*0008*/ 	.byte	0x04, 0x17
        /*000a*/ 	.short	(.L_45 - .L_44)
.L_44:
        /*000c*/ 	.word	0x00000000
        /*0010*/ 	.short	0x0003
        /*0012*/ 	.short	0x0014
        /*0014*/ 	.byte	0x00, 0xf0, 0x11, 0x00


	//----- nvinfo : EIATTR_KPARAM_INFO
	.align		4
.L_45:
        /*0018*/ 	.byte	0x04, 0x17
        /*001a*/ 	.short	(.L_47 - .L_46)
.L_46:
        /*001c*/ 	.word	0x00000000
        /*0020*/ 	.short	0x0002
        /*0022*/ 	.short	0x0010
        /*0024*/ 	.byte	0x00, 0xf0, 0x11, 0x00


	//----- nvinfo : EIATTR_KPARAM_INFO
	.align		4
.L_47:
        /*0028*/ 	.byte	0x04, 0x17
        /*002a*/ 	.short	(.L_49 - .L_48)
.L_48:
        /*002c*/ 	.word	0x00000000
        /*0030*/ 	.short	0x0001
        /*0032*/ 	.short	0x0008
        /*0034*/ 	.byte	0x00, 0xf5, 0x21, 0x00


	//----- nvinfo : EIATTR_KPARAM_INFO
	.align		4
.L_49:
        /*0038*/ 	.byte	0x04, 0x17
        /*003a*/ 	.short	(.L_51 - .L_50)
.L_50:
        /*003c*/ 	.word	0x00000000
        /*0040*/ 	.short	0x0000
        /*0042*/ 	.short	0x0000
        /*0044*/ 	.byte	0x00, 0xf5, 0x21, 0x00


	//----- nvinfo : EIATTR_SPARSE_MMA_MASK
	.align		4
.L_51:
        /*0048*/ 	.byte	0x03, 0x50
        /*004a*/ 	.short	0x0000


	//----- nvinfo : EIATTR_MAXREG_COUNT
	.align		4
        /*004c*/ 	.byte	0x03, 0x1b
        /*004e*/ 	.short	0x00ff


	//----- nvinfo : EIATTR_MERCURY_ISA_VERSION
	.align		4
        /*0050*/ 	.byte	0x03, 0x5f
        /*0052*/ 	.short	0x0101


	//----- nvinfo : EIATTR_VRC_CTA_INIT_COUNT
	.align		4
        /*0054*/ 	.byte	0x02, 0x4a
	.zero		1
	.zero		1


	//----- nvinfo : EIATTR_EXIT_INSTR_OFFSETS
	.align		4
        /*0058*/ 	.byte	0x04, 0x1c
        /*005a*/ 	.short	(.L_53 - .L_52)


	//   ....[0]....
.L_52:
        /*005c*/ 	.word	0x000000c0


	//   ....[1]....
        /*0060*/ 	.word	0x00000160


	//----- nvinfo : EIATTR_CBANK_PARAM_SIZE
	.align		4
.L_53:
        /*0064*/ 	.byte	0x03, 0x19
        /*0066*/ 	.short	0x0018


	//----- nvinfo : EIATTR_PARAM_CBANK
	.align		4
        /*0068*/ 	.byte	0x04, 0x0a
        /*006a*/ 	.short	(.L_55 - .L_54)
	.align		4
.L_54:
        /*006c*/ 	.word	index@(.nv.constant0._Z12transposeMatPfS_ii)
        /*0070*/ 	.short	0x0380
        /*0072*/ 	.short	0x0018


	//----- nvinfo : EIATTR_SW_WAR
	.align		4
.L_55:
        /*0074*/ 	.byte	0x04, 0x36
        /*0076*/ 	.short	(.L_57 - .L_56)
.L_56:
        /*0078*/ 	.word	0x00000008
.L_57:


//--------------------- .nv.info._Z15softmaxFunctionPfS_ii --------------------------
	.section	.nv.info._Z15softmaxFunctionPfS_ii,"",@"SHT_CUDA_INFO"
	.sectionflags	@""
	.align	4


	//----- nvinfo : EIATTR_CUDA_API_VERSION
	.align		4
        /*0000*/ 	.byte	0x04, 0x37
        /*0002*/ 	.short	(.L_59 - .L_58)
.L_58:
        /*0004*/ 	.word	0x00000082


	//----- nvinfo : EIATTR_KPARAM_INFO
	.align		4
.L_59:
        /*0008*/ 	.byte	0x04, 0x17
        /*000a*/ 	.short	(.L_61 - .L_60)
.L_60:
        /*000c*/ 	.word	0x00000000
        /*0010*/ 	.short	0x0003
        /*0012*/ 	.short	0x0014
        /*0014*/ 	.byte	0x00, 0xf0, 0x11, 0x00


	//----- nvinfo : EIATTR_KPARAM_INFO
	.align		4
.L_61:
        /*0018*/ 	.byte	0x04, 0x17
        /*001a*/ 	.short	(.L_63 - .L_62)
.L_62:
        /*001c*/ 	.word	0x00000000
        /*0020*/ 	.short	0x0002
        /*0022*/ 	.short	0x0010
        /*0024*/ 	.byte	0x00, 0xf0, 0x11, 0x00


	//----- nvinfo : EIATTR_KPARAM_INFO
	.align		4
.L_63:
        /*0028*/ 	.byte	0x04, 0x17
        /*002a*/ 	.short	(.L_65 - .L_64)
.L_64:
        /*002c*/ 	.word	0x00000000
        /*0030*/ 	.short	0x0001
        /*0032*/ 	.short	0x0008
        /*0034*/ 	.byte	0x00, 0xf5, 0x21, 0x00


	//----- nvinfo : EIATTR_KPARAM_INFO
	.align		4
.L_65:
        /*0038*/ 	.byte	0x04, 0x17
        /*003a*/ 	.short	(.L_67 - .L_66)
.L_66:
        /*003c*/ 	.word	0x00000000
        /*0040*/ 	.short	0x0000
        /*0042*/ 	.short	0x0000
        /*0044*/ 	.byte	0x00, 0xf5, 0x21, 0x00


	//----- nvinfo : EIATTR_SPARSE_MMA_MASK
	.align		4
.L_67:
        /*0048*/ 	.byte	0x03, 0x50
        /*004a*/ 	.short	0x0000


	//----- nvinfo : EIATTR_MAXREG_COUNT
	.align		4
        /*004c*/ 	.byte	0x03, 0x1b
        /*004e*/ 	.short	0x00ff


	//----- nvinfo : EIATTR_NUM_BARRIERS
	.align		4
        /*0050*/ 	.byte	0x02, 0x4c
        /*0052*/ 	.byte	0x01
	.zero		1


	//----- nvinfo : EIATTR_MERCURY_ISA_VERSION
	.align		4
        /*0054*/ 	.byte	0x03, 0x5f
        /*0056*/ 	.short	0x0101


	//----- nvinfo : EIATTR_VRC_CTA_INIT_COUNT
	.align		4
        /*0058*/ 	.byte	0x02, 0x4a
	.zero		1
	.zero		1


	//----- nvinfo : EIATTR_EXIT_INSTR_OFFSETS
	.align		4
        /*005c*/ 	.byte	0x04, 0x1c
        /*005e*/ 	.short	(.L_69 - .L_68)


	//   ....[0]....
.L_68:
        /*0060*/ 	.word	0x00000880


	//   ....[1]....
        /*0064*/ 	.word	0x00000a50


	//----- nvinfo : EIATTR_CRS_STACK_SIZE
	.align		4
.L_69:
        /*0068*/ 	.byte	0x04, 0x1e
        /*006a*/ 	.short	(.L_71 - .L_70)
.L_70:
        /*006c*/ 	.word	0x00000000


	//----- nvinfo : EIATTR_CBANK_PARAM_SIZE
	.align		4
.L_71:
        /*0070*/ 	.byte	0x03, 0x19
        /*0072*/ 	.short	0x0018


	//----- nvinfo : EIATTR_PARAM_CBANK
	.align		4
        /*0074*/ 	.byte	0x04, 0x0a
        /*0076*/ 	.short	(.L_73 - .L_72)
	.align		4
.L_72:
        /*0078*/ 	.word	index@(.nv.constant0._Z15softmaxFunctionPfS_ii)
        /*007c*/ 	.short	0x0380
        /*007e*/ 	.short	0x0018


	//----- nvinfo : EIATTR_SW_WAR
	.align		4
.L_73:
        /*0080*/ 	.byte	0x04, 0x36
        /*0082*/ 	.short	(.L_75 - .L_74)
.L_74:
        /*0084*/ 	.word	0x00000008
.L_75:


//--------------------- .nv.callgraph             --------------------------
	.section	.nv.callgraph,"",@"SHT_CUDA_CALLGRAPH"
	.align	4
	.sectionentsize	8
	.align		4
        /*0000*/ 	.word	0x00000000
	.align		4
        /*0004*/ 	.word	0xffffffff
	.align		4
        /*0008*/ 	.word	0x00000000
	.align		4
        /*000c*/ 	.word	0xfffffffe
	.align		4
        /*0010*/ 	.word	0x00000000
	.align		4
        /*0014*/ 	.word	0xfffffffd
	.align		4
        /*0018*/ 	.word	0x00000000
	.align		4
        /*001c*/ 	.word	0xfffffffc


//--------------------- .text._Z6matMulPfS_S_iiib --------------------------
	.section	.text._Z6matMulPfS_S_iiib,"ax",@progbits
	.align	128
        .global         _Z6matMulPfS_S_iiib
        .type           _Z6matMulPfS_S_iiib,@function
        .size           _Z6matMulPfS_S_iiib,(.L_x_37 - _Z6matMulPfS_S_iiib)
        .other          _Z6matMulPfS_S_iiib,@"STO_CUDA_ENTRY STV_DEFAULT"
_Z6matMulPfS_S_iiib:
.text._Z6matMulPfS_S_iiib:
[----:B------:R-:W-:Y:S01]  /*0000*/  LDC R1, c[0x0][0x37c] ;  /* 0x0000df00ff017b82 */ /* 0x000fe20000000800 */
[----:B------:R-:W0:Y:S01]  /*0010*/  S2R R8, SR_TID.X ;  /* 0x0000000000087919 */ /* 0x000e220000002100 */
[----:B------:R-:W1:Y:S01]  /*0020*/  LDCU UR5, c[0x0][0x39c] ;  /* 0x00007380ff0577ac */ /* 0x000e620008000800 */
[----:B------:R-:W-:Y:S01]  /*0030*/  HFMA2 R16, -RZ, RZ, 0, 0 ;  /* 0x00000000ff107431 */ /* 0x000fe200000001ff */
[----:B------:R-:W0:Y:S01]  /*0040*/  S2R R3, SR_CTAID.X ;  /* 0x0000000000037919 */ /* 0x000e220000002500 */
[----:B------:R-:W0:Y:S01]  /*0050*/  LDCU UR4, c[0x0][0x360] ;  /* 0x00006c00ff0477ac */ /* 0x000e220008000800 */
[----:B------:R-:W2:Y:S01]  /*0060*/  S2R R7, SR_TID.Y ;  /* 0x0000000000077919 */ /* 0x000ea20000002200 */
[----:B------:R-:W2:Y:S01]  /*0070*/  LDCU UR8, c[0x0][0x364] ;  /* 0x00006c80ff0877ac */ /* 0x000ea20008000800 */
[----:B------:R-:W2:Y:S01]  /*0080*/  S2R R2, SR_CTAID.Y ;  /* 0x0000000000027919 */ /* 0x000ea20000002600 */
[----:B------:R-:W3:Y:S01]  /*0090*/  LDCU.64 UR6, c[0x0][0x358] ;  /* 0x00006b00ff0677ac */ /* 0x000ee20008000a00 */
[----:B-1----:R-:W-:Y:S01]  /*00a0*/  UISETP.GE.AND UP0, UPT, UR5, 0x1, UPT ;  /* 0x000000010500788c */ /* 0x002fe2000bf06270 */
[----:B0-----:R-:W-:-:S02]  /*00b0*/  IMAD R0, R3, UR4, R8 ;  /* 0x0000000403007c24 */ /* 0x001fc4000f8e0208 */
[----:B--2---:R-:W-:-:S06]  /*00c0*/  IMAD R3, R2, UR8, R7 ;  /* 0x0000000802037c24 */ /* 0x004fcc000f8e0207 */
[----:B---3--:R-:W-:Y:S05]  /*00d0*/  BRA.U !UP0, `(.L_x_0) ;  /* 0x00000005086c7547 */ /* 0x008fea000b800000 */
[----:B------:R-:W0:Y:S01]  /*00e0*/  S2R R11, SR_CgaCtaId ;  /* 0x00000000000b7919 */ /* 0x000e220000008800 */
[----:B------:R-:W1:Y:S01]  /*00f0*/  LDC R5, c[0x0][0x3a0] ;  /* 0x0000e800ff057b82 */ /* 0x000e620000000800 */
[----:B------:R-:W2:Y:S01]  /*0100*/  LDCU UR8, c[0x0][0x3a0] ;  /* 0x00007400ff0877ac */ /* 0x000ea20008000800 */
[----:B------:R-:W-:Y:S02]  /*0110*/  MOV R2, 0x400 ;  /* 0x0000040000027802 */ /* 0x000fe40000000f00 */
[----:B------:R-:W-:Y:S01]  /*0120*/  MOV R16, RZ ;  /* 0x000000ff00107202 */ /* 0x000fe20000000f00 */
[----:B------:R-:W-:Y:S01]  /*0130*/  UIADD3 UR4, UPT, UPT, UR5, 0xf, URZ ;  /* 0x0000000f05047890 */ /* 0x000fe2000fffe0ff */
[----:B------:R-:W-:Y:S01]  /*0140*/  IADD3 R6, PT, PT, R2, 0x440, RZ ;  /* 0x0000044002067810 */ /* 0x000fe20007ffe0ff */
[----:B------:R-:W3:Y:S02]  /*0150*/  LDCU.64 UR10, c[0x0][0x398] ;  /* 0x00007300ff0a77ac */ /* 0x000ee40008000a00 */
[----:B------:R-:W-:-:S04]  /*0160*/  USHF.R.U32.HI UR4, URZ, 0x4, UR4 ;  /* 0x00000004ff047899 */ /* 0x000fc80008011604 */
[----:B------:R-:W-:Y:S01]  /*0170*/  UIADD3 UR4, UPT, UPT, -UR4, URZ, URZ ;  /* 0x000000ff04047290 */ /* 0x000fe2000fffe1ff */
[C---:B0-----:R-:W-:Y:S02]  /*0180*/  LEA R4, R11.reuse, R2, 0x18 ;  /* 0x000000020b047211 */ /* 0x041fe400078ec0ff */
[----:B------:R-:W-:Y:S01]  /*0190*/  LEA R11, R11, R6, 0x18 ;  /* 0x000000060b0b7211 */ /* 0x000fe200078ec0ff */
[C---:B--2---:R-:W-:Y:S01]  /*01a0*/  IMAD R6, R7.reuse, UR8, R0 ;  /* 0x0000000807067c24 */ /* 0x044fe2000f8e0200 */
[----:B------:R-:W-:Y:S01]  /*01b0*/  MOV R2, R8 ;  /* 0x0000000800027202 */ /* 0x000fe20000000f00 */
[----:B------:R-:W-:-:S03]  /*01c0*/  IMAD R9, R7, 0x44, R4 ;  /* 0x0000004407097824 */ /* 0x000fc600078e0204 */
[C---:B------:R-:W-:Y:S01]  /*01d0*/  LEA R4, R2.reuse, R11, 0x2 ;  /* 0x0000000b02047211 */ /* 0x040fe200078e10ff */
[----:B------:R-:W-:Y:S01]  /*01e0*/  IMAD R8, R3, UR5, R2 ;  /* 0x0000000503087c24 */ /* 0x000fe2000f8e0202 */
[----:B------:R-:W-:-:S03]  /*01f0*/  LEA R10, R2, R9, 0x2 ;  /* 0x00000009020a7211 */ /* 0x000fc600078e10ff */
[----:B---3--:R-:W-:-:S07]  /*0200*/  IMAD R11, R7, 0x44, R4 ;  /* 0x00000044070b7824 */ /* 0x008fce00078e0204 */
.L_x_1:
[----:B------:R-:W-:Y:S01]  /*0210*/  UMOV UR5, UR11 ;  /* 0x0000000b00057c82 */ /* 0x000fe20008000000 */
[----:B------:R-:W-:Y:S01]  /*0220*/  HFMA2 R17, -RZ, RZ, 0, 0 ;  /* 0x00000000ff117431 */ /* 0x000fe200000001ff */
[----:B------:R-:W-:Y:S02]  /*0230*/  ISETP.GE.AND P1, PT, R2, UR5, PT ;  /* 0x0000000502007c0c */ /* 0x000fe4000bf26270 */
[----:B------:R-:W-:Y:S02]  /*0240*/  ISETP.GE.AND P0, PT, R7, UR5, PT ;  /* 0x0000000507007c0c */ /* 0x000fe4000bf06270 */
[----:B------:R-:W-:Y:S02]  /*0250*/  ISETP.GE.OR P1, PT, R3, UR10, P1 ;  /* 0x0000000a03007c0c */ /* 0x000fe40008f26670 */
[----:B-1----:R-:W-:Y:S02]  /*0260*/  ISETP.GE.OR P0, PT, R0, R5, P0 ;  /* 0x000000050000720c */ /* 0x002fe40000706670 */
[----:B------:R-:W-:-:S09]  /*0270*/  MOV R18, RZ ;  /* 0x000000ff00127202 */ /* 0x000fd20000000f00 */
[----:B------:R-:W0:Y:S08]  /*0280*/  @!P1 LDC.64 R14, c[0x0][0x380] ;  /* 0x0000e000ff0e9b82 */ /* 0x000e300000000a00 */
[----:B------:R-:W1:Y:S01]  /*0290*/  @!P0 LDC.64 R12, c[0x0][0x388] ;  /* 0x0000e200ff0c8b82 */ /* 0x000e620000000a00 */
[----:B0-----:R-:W-:-:S05]  /*02a0*/  @!P1 IMAD.WIDE.U32 R14, R8, 0x4, R14 ;  /* 0x00000004080e9825 */ /* 0x001fca00078e000e */
[----:B------:R-:W2:Y:S01]  /*02b0*/  @!P1 LDG.E R17, desc[UR6][R14.64] ;  /* 0x000000060e119981 */ /* 0x000ea2000c1e1900 */
[----:B-1----:R-:W-:-:S05]  /*02c0*/  @!P0 IMAD.WIDE R12, R6, 0x4, R12 ;  /* 0x00000004060c8825 */ /* 0x002fca00078e020c */
[----:B------:R-:W3:Y:S01]  /*02d0*/  @!P0 LDG.E R18, desc[UR6][R12.64] ;  /* 0x000000060c128981 */ /* 0x000ee2000c1e1900 */
[----:B------:R-:W-:-:S04]  /*02e0*/  UIADD3 UR4, UPT, UPT, UR4, 0x1, URZ ;  /* 0x0000000104047890 */ /* 0x000fc8000fffe0ff */
[----:B------:R-:W-:Y:S01]  /*02f0*/  UISETP.NE.AND UP0, UPT, UR4, URZ, UPT ;  /* 0x000000ff0400728c */ /* 0x000fe2000bf05270 */
[----:B------:R-:W-:Y:S02]  /*0300*/  IADD3 R7, PT, PT, R7, 0x10, RZ ;  /* 0x0000001007077810 */ /* 0x000fe40007ffe0ff */
[----:B------:R-:W-:Y:S02]  /*0310*/  IADD3 R2, PT, PT, R2, 0x10, RZ ;  /* 0x0000001002027810 */ /* 0x000fe40007ffe0ff */
[----:B------:R-:W-:Y:S02]  /*0320*/  IADD3 R8, PT, PT, R8, 0x10, RZ ;  /* 0x0000001008087810 */ /* 0x000fe40007ffe0ff */
[----:B------:R-:W-:Y:S01]  /*0330*/  LEA R6, R5, R6, 0x4 ;  /* 0x0000000605067211 */ /* 0x000fe200078e20ff */
[----:B--2---:R-:W-:Y:S04]  /*0340*/  STS [R10], R17 ;  /* 0x000000110a007388 */ /* 0x004fe80000000800 */
[----:B---3--:R-:W-:Y:S01]  /*0350*/  STS [R11], R18 ;  /* 0x000000120b007388 */ /* 0x008fe20000000800 */
[----:B------:R-:W-:Y:S06]  /*0360*/  BAR.SYNC.DEFER_BLOCKING 0x0 ;  /* 0x0000000000007b1d */ /* 0x000fec0000010000 */
[----:B------:R-:W-:Y:S04]  /*0370*/  LDS R27, [R9] ;  /* 0x00000000091b7984 */ /* 0x000fe80000000800 */
[----:B------:R-:W0:Y:S04]  /*0380*/  LDS R26, [R4] ;  /* 0x00000000041a7984 */ /* 0x000e280000000800 */
[----:B------:R-:W-:Y:S04]  /*0390*/  LDS R29, [R9+0x4] ;  /* 0x00000400091d7984 */ /* 0x000fe80000000800 */
[----:B------:R-:W1:Y:S04]  /*03a0*/  LDS R28, [R4+0x44] ;  /* 0x00004400041c7984 */ /* 0x000e680000000800 */
[----:B------:R-:W-:Y:S04]  /*03b0*/  LDS R20, [R9+0x8] ;  /* 0x0000080009147984 */ /* 0x000fe80000000800 */
[----:B------:R-:W2:Y:S04]  /*03c0*/  LDS R21, [R4+0x88] ;  /* 0x0000880004157984 */ /* 0x000ea80000000800 */
[----:B------:R-:W-:Y:S04]  /*03d0*/  LDS R24, [R9+0xc] ;  /* 0x00000c0009187984 */ /* 0x000fe80000000800 */
[----:B------:R-:W3:Y:S04]  /*03e0*/  LDS R25, [R4+0xcc] ;  /* 0x0000cc0004197984 */ /* 0x000ee80000000800 */
[----:B------:R-:W-:Y:S04]  /*03f0*/  LDS R22, [R9+0x10] ;  /* 0x0000100009167984 */ /* 0x000fe80000000800 */
[----:B------:R-:W4:Y:S04]  /*0400*/  LDS R23, [R4+0x110] ;  /* 0x0001100004177984 */ /* 0x000f280000000800 */
[----:B------:R-:W-:Y:S04]  /*0410*/  LDS R18, [R9+0x14] ;  /* 0x0000140009127984 */ /* 0x000fe80000000800 */
[----:B------:R-:W5:Y:S04]  /*0420*/  LDS R19, [R4+0x154] ;  /* 0x0001540004137984 */ /* 0x000f680000000800 */
[----:B------:R-:W-:Y:S04]  /*0430*/  LDS R12, [R9+0x18] ;  /* 0x00001800090c7984 */ /* 0x000fe80000000800 */
[----:B------:R-:W5:Y:S04]  /*0440*/  LDS R13, [R4+0x198] ;  /* 0x00019800040d7984 */ /* 0x000f680000000800 */
[----:B------:R-:W-:Y:S04]  /*0450*/  LDS R14, [R9+0x1c] ;  /* 0x00001c00090e7984 */ /* 0x000fe80000000800 */
[----:B------:R-:W5:Y:S01]  /*0460*/  LDS R15, [R4+0x1dc] ;  /* 0x0001dc00040f7984 */ /* 0x000f620000000800 */
[----:B0-----:R-:W-:-:S03]  /*0470*/  FFMA R26, R27, R26, R16 ;  /* 0x0000001a1b1a7223 */ /* 0x001fc60000000010 */
[----:B------:R-:W-:Y:S04]  /*0480*/  LDS R16, [R9+0x20] ;  /* 0x0000200009107984 */ /* 0x000fe80000000800 */
[----:B------:R-:W0:Y:S01]  /*0490*/  LDS R17, [R4+0x220] ;  /* 0x0002200004117984 */ /* 0x000e220000000800 */
[----:B-1----:R-:W-:-:S04]  /*04a0*/  FFMA R29, R29, R28, R26 ;  /* 0x0000001c1d1d7223 */ /* 0x002fc8000000001a */
[----:B--2---:R-:W-:Y:S02]  /*04b0*/  FFMA R21, R20, R21, R29 ;  /* 0x0000001514157223 */ /* 0x004fe4000000001d */
[----:B------:R-:W-:Y:S02]  /*04c0*/  LDS R20, [R4+0x264] ;  /* 0x0002640004147984 */ /* 0x000fe40000000800 */
[----:B---3--:R-:W-:Y:S02]  /*04d0*/  FFMA R25, R24, R25, R21 ;  /* 0x0000001918197223 */ /* 0x008fe40000000015 */
[----:B------:R-:W1:Y:S02]  /*04e0*/  LDS R21, [R9+0x24] ;  /* 0x0000240009157984 */ /* 0x000e640000000800 */
[----:B----4-:R-:W-:Y:S02]  /*04f0*/  FFMA R25, R22, R23, R25 ;  /* 0x0000001716197223 */ /* 0x010fe40000000019 */
[----:B------:R-:W-:Y:S02]  /*0500*/  LDS R22, [R9+0x28] ;  /* 0x0000280009167984 */ /* 0x000fe40000000800 */
[----:B-----5:R-:W-:-:S02]  /*0510*/  FFMA R25, R18, R19, R25 ;  /* 0x0000001312197223 */ /* 0x020fc40000000019 */
[----:B------:R-:W2:Y:S04]  /*0520*/  LDS R23, [R4+0x2a8] ;  /* 0x0002a80004177984 */ /* 0x000ea80000000800 */
[----:B------:R-:W-:Y:S01]  /*0530*/  LDS R18, [R9+0x2c] ;  /* 0x00002c0009127984 */ /* 0x000fe20000000800 */
[----:B------:R-:W-:-:S03]  /*0540*/  FFMA R25, R12, R13, R25 ;  /* 0x0000000d0c197223 */ /* 0x000fc60000000019 */
[----:B------:R-:W3:Y:S04]  /*0550*/  LDS R19, [R4+0x2ec] ;  /* 0x0002ec0004137984 */ /* 0x000ee80000000800 */
[----:B------:R-:W-:Y:S01]  /*0560*/  LDS R12, [R9+0x30] ;  /* 0x00003000090c7984 */ /* 0x000fe20000000800 */
[----:B------:R-:W-:-:S03]  /*0570*/  FFMA R25, R14, R15, R25 ;  /* 0x0000000f0e197223 */ /* 0x000fc60000000019 */
[----:B------:R-:W4:Y:S04]  /*0580*/  LDS R13, [R4+0x330] ;  /* 0x00033000040d7984 */ /* 0x000f280000000800 */
[----:B------:R-:W-:Y:S01]  /*0590*/  LDS R14, [R9+0x34] ;  /* 0x00003400090e7984 */ /* 0x000fe20000000800 */
[----:B0-----:R-:W-:-:S03]  /*05a0*/  FFMA R26, R16, R17, R25 ;  /* 0x00000011101a7223 */ /* 0x001fc60000000019 */
[----:B------:R-:W0:Y:S04]  /*05b0*/  LDS R15, [R4+0x374] ;  /* 0x00037400040f7984 */ /* 0x000e280000000800 */
[----:B------:R-:W-:Y:S04]  /*05c0*/  LDS R24, [R9+0x38] ;  /* 0x0000380009187984 */ /* 0x000fe80000000800 */
[----:B------:R-:W5:Y:S04]  /*05d0*/  LDS R25, [R4+0x3b8] ;  /* 0x0003b80004197984 */ /* 0x000f680000000800 */
[----:B------:R-:W-:Y:S04]  /*05e0*/  LDS R16, [R9+0x3c] ;  /* 0x00003c0009107984 */ /* 0x000fe80000000800 */
[----:B------:R-:W5:Y:S01]  /*05f0*/  LDS R17, [R4+0x3fc] ;  /* 0x0003fc0004117984 */ /* 0x000f620000000800 */
[----:B-1----:R-:W-:-:S04]  /*0600*/  FFMA R21, R21, R20, R26 ;  /* 0x0000001415157223 */ /* 0x002fc8000000001a */
[----:B--2---:R-:W-:-:S04]  /*0610*/  FFMA R21, R22, R23, R21 ;  /* 0x0000001716157223 */ /* 0x004fc80000000015 */
[----:B---3--:R-:W-:-:S04]  /*0620*/  FFMA R19, R18, R19, R21 ;  /* 0x0000001312137223 */ /* 0x008fc80000000015 */
[----:B----4-:R-:W-:-:S04]  /*0630*/  FFMA R13, R12, R13, R19 ;  /* 0x0000000d0c0d7223 */ /* 0x010fc80000000013 */
[----:B0-----:R-:W-:-:S04]  /*0640*/  FFMA R13, R14, R15, R13 ;  /* 0x0000000f0e0d7223 */ /* 0x001fc8000000000d */
[----:B-----5:R-:W-:-:S04]  /*0650*/  FFMA R13, R24, R25, R13 ;  /* 0x00000019180d7223 */ /* 0x020fc8000000000d */
[----:B------:R-:W-:Y:S01]  /*0660*/  FFMA R16, R16, R17, R13 ;  /* 0x0000001110107223 */ /* 0x000fe2000000000d */
[----:B------:R-:W-:Y:S06]  /*0670*/  BAR.SYNC.DEFER_BLOCKING 0x0 ;  /* 0x0000000000007b1d */ /* 0x000fec0000010000 */
[----:B------:R-:W-:Y:S05]  /*0680*/  BRA.U UP0, `(.L_x_1) ;  /* 0xfffffff900e07547 */ /* 0x000fea000b83ffff */
.L_x_0:
[----:B------:R-:W0:Y:S02]  /*0690*/  LDCU.U8 UR4, c[0x0][0x3a4] ;  /* 0x00007480ff0477ac */ /* 0x000e240008000000 */
[----:B0-----:R-:W-:-:S04]  /*06a0*/  UPRMT UR4, UR4, 0x8880, URZ ;  /* 0x0000888004047896 */ /* 0x001fc800080000ff */
[----:B------:R-:W-:-:S09]  /*06b0*/  UISETP.NE.AND UP0, UPT, UR4, URZ, UPT ;  /* 0x000000ff0400728c */ /* 0x000fd2000bf05270 */
[----:B------:R-:W-:Y:S05]  /*06c0*/  BRA.U !UP0, `(.L_x_2) ;  /* 0x0000000108547547 */ /* 0x000fea000b800000 */
[----:B------:R-:W0:Y:S01]  /*06d0*/  LDCU UR4, c[0x0][0x3a0] ;  /* 0x00007400ff0477ac */ /* 0x000e220008000800 */
[----:B------:R-:W1:Y:S01]  /*06e0*/  LDCU UR8, c[0x0][0x398] ;  /* 0x00007300ff0877ac */ /* 0x000e620008000800 */
[----:B0-----:R-:W-:-:S04]  /*06f0*/  ISETP.GE.AND P0, PT, R0, UR4, PT ;  /* 0x0000000400007c0c */ /* 0x001fc8000bf06270 */
[----:B-1----:R-:W-:-:S13]  /*0700*/  ISETP.GE.OR P0, PT, R3, UR8, P0 ;  /* 0x0000000803007c0c */ /* 0x002fda0008706670 */
[----:B------:R-:W-:Y:S05]  /*0710*/  @P0 EXIT ;  /* 0x000000000000094d */ /* 0x000fea0003800000 */
[----:B------:R-:W-:Y:S01]  /*0720*/  I2FP.F32.S32 R6, UR5 ;  /* 0x0000000500067c45 */ /* 0x000fe20008201400 */
[----:B------:R-:W0:Y:S01]  /*0730*/  LDC.64 R4, c[0x0][0x390] ;  /* 0x0000e400ff047b82 */ /* 0x000e220000000a00 */
[----:B------:R-:W-:Y:S01]  /*0740*/  ISETP.GT.AND P0, PT, R0, R3, PT ;  /* 0x000000030000720c */ /* 0x000fe20003f04270 */
[----:B------:R-:W-:Y:S01]  /*0750*/  IMAD R3, R3, UR4, R0 ;  /* 0x0000000403037c24 */ /* 0x000fe2000f8e0200 */
[----:B------:R-:W-:Y:S02]  /*0760*/  FSETP.GEU.AND P1, PT, |R6|, 1.175494350822287508e-38, PT ;  /* 0x008000000600780b */ /* 0x000fe40003f2e200 */
[----:B------:R-:W-:-:S05]  /*0770*/  FSEL R2, RZ, 1, !P0 ;  /* 0x3f800000ff027808 */ /* 0x000fca0004000000 */
[C---:B------:R-:W-:Y:S01]  /*0780*/  FADD R7, -R2.reuse, 1 ;  /* 0x3f80000002077421 */ /* 0x040fe20000000100 */
[----:B------:R-:W-:-:S03]  /*0790*/  FMUL R0, R2, -150 ;  /* 0xc316000002007820 */ /* 0x000fc60000400000 */
[----:B------:R-:W-:Y:S02]  /*07a0*/  FMUL R7, R7, R16 ;  /* 0x0000001007077220 */ /* 0x000fe40000400000 */
[----:B------:R-:W-:-:S04]  /*07b0*/  @!P1 FMUL R6, R6, 16777216 ;  /* 0x4b80000006069820 */ /* 0x000fc80000400000 */
[----:B------:R-:W1:Y:S01]  /*07c0*/  MUFU.RSQ R8, R6 ;  /* 0x0000000600087308 */ /* 0x000e620000001400 */
[----:B0-----:R-:W-:-:S04]  /*07d0*/  IMAD.WIDE R2, R3, 0x4, R4 ;  /* 0x0000000403027825 */ /* 0x001fc800078e0204 */
[----:B-1----:R-:W-:-:S04]  /*07e0*/  @!P1 FMUL R8, R8, 4096 ;  /* 0x4580000008089820 */ /* 0x002fc80000400000 */
[----:B------:R-:W-:-:S05]  /*07f0*/  FFMA R7, R7, R8, R0 ;  /* 0x0000000807077223 */ /* 0x000fca0000000000 */
[----:B------:R-:W-:Y:S01]  /*0800*/  STG.E desc[UR6][R2.64], R7 ;  /* 0x0000000702007986 */ /* 0x000fe2000c101906 */
[----:B------:R-:W-:Y:S05]  /*0810*/  EXIT ;  /* 0x000000000000794d */ /* 0x000fea0003800000 */
.L_x_2:
[----:B------:R-:W0:Y:S01]  /*0820*/  LDCU UR4, c[0x0][0x3a0] ;  /* 0x00007400ff0477ac */ /* 0x000e220008000800 */
[----:B------:R-:W1:Y:S01]  /*0830*/  LDCU UR8, c[0x0][0x398] ;  /* 0x00007300ff0877ac */ /* 0x000e620008000800 */
[----:B0-----:R-:W-:-:S04]  /*0840*/  ISETP.GE.AND P0, PT, R0, UR4, PT ;  /* 0x0000000400007c0c */ /* 0x001fc8000bf06270 */
[----:B-1----:R-:W-:-:S13]  /*0850*/  ISETP.GE.OR P0, PT, R3, UR8, P0 ;  /* 0x0000000803007c0c */ /* 0x002fda0008706670 */
[----:B------:R-:W-:Y:S05]  /*0860*/  @P0 EXIT ;  /* 0x000000000000094d */ /* 0x000fea0003800000 */
[----:B------:R-:W0:Y:S01]  /*0870*/  LDC.64 R4, c[0x0][0x390] ;  /* 0x0000e400ff047b82 */ /* 0x000e220000000a00 */
[----:B------:R-:W-:-:S04]  /*0880*/  IMAD R3, R3, UR4, R0 ;  /* 0x0000000403037c24 */ /* 0x000fc8000f8e0200 */
[----:B0-----:R-:W-:-:S05]  /*0890*/  IMAD.WIDE R4, R3, 0x4, R4 ;  /* 0x0000000403047825 */ /* 0x001fca00078e0204 */
[----:B------:R-:W-:Y:S01]  /*08a0*/  STG.E desc[UR6][R4.64], R16 ;  /* 0x0000001004007986 */ /* 0x000fe2000c101906 */
[----:B------:R-:W-:Y:S05]  /*08b0*/  EXIT ;  /* 0x000000000000794d */ /* 0x000fea0003800000 */
.L_x_3:
[----:B------:R-:W-:-:S00]  /*08c0*/  BRA `(.L_x_3) ;  /* 0xfffffffc00fc7947 */ /* 0x000fc0000383ffff */
[----:B------:R-:W-:-:S00]  /*08d0*/  NOP ;  /* 0x0000000000007918 */ /* 0x000fc00000000000 */
        /* <DEDUP_REMOVED lines=10> */
.L_x_37:


//--------------------- .text._Z12transposeMatPfS_ii --------------------------
	.section	.text._Z12transposeMatPfS_ii,"ax",@progbits
	.align	128
        .global         _Z12transposeMatPfS_ii
        .type           _Z12transposeMatPfS_ii,@function
        .size           _Z12transposeMatPfS_ii,(.L_x_38 - _Z12transposeMatPfS_ii)
        .other          _Z12transposeMatPfS_ii,@"STO_CUDA_ENTRY STV_DEFAULT"
_Z12transposeMatPfS_ii:
.text._Z12transposeMatPfS_ii:
[----:B------:R-:W-:Y:S01]  /*0000*/  LDC R1, c[0x0][0x37c] ;  /* 0x0000df00ff017b82 */ /* 0x000fe20000000800 */
[----:B------:R-:W0:Y:S01]  /*0010*/  S2R R7, SR_TID.Y ;  /* 0x0000000000077919 */ /* 0x000e220000002200 */
[----:B------:R-:W1:Y:S01]  /*0020*/  LDCU UR4, c[0x0][0x360] ;  /* 0x00006c00ff0477ac */ /* 0x000e620008000800 */
[----:B------:R-:W0:Y:S01]  /*0030*/  S2R R2, SR_CTAID.Y ;  /* 0x0000000000027919 */ /* 0x000e220000002600 */
[----:B------:R-:W0:Y:S01]  /*0040*/  LDCU UR5, c[0x0][0x364] ;  /* 0x00006c80ff0577ac */ /* 0x000e220008000800 */
[----:B------:R-:W1:Y:S01]  /*0050*/  S2R R0, SR_TID.X ;  /* 0x0000000000007919 */ /* 0x000e620000002100 */
[----:B------:R-:W2:Y:S01]  /*0060*/  LDCU.64 UR6, c[0x0][0x390] ;  /* 0x00007200ff0677ac */ /* 0x000ea20008000a00 */
[----:B------:R-:W1:Y:S01]  /*0070*/  S2R R3, SR_CTAID.X ;  /* 0x0000000000037919 */ /* 0x000e620000002500 */
[----:B0-----:R-:W-:-:S05]  /*0080*/  IMAD R7, R2, UR5, R7 ;  /* 0x0000000502077c24 */ /* 0x001fca000f8e0207 */
[----:B--2---:R-:W-:Y:S01]  /*0090*/  ISETP.GE.AND P0, PT, R7, UR6, PT ;  /* 0x0000000607007c0c */ /* 0x004fe2000bf06270 */
[----:B-1----:R-:W-:-:S05]  /*00a0*/  IMAD R0, R3, UR4, R0 ;  /* 0x0000000403007c24 */ /* 0x002fca000f8e0200 */
[----:B------:R-:W-:-:S13]  /*00b0*/  ISETP.GE.OR P0, PT, R0, UR7, P0 ;  /* 0x0000000700007c0c */ /* 0x000fda0008706670 */
[----:B------:R-:W-:Y:S05]  /*00c0*/  @P0 EXIT ;  /* 0x000000000000094d */ /* 0x000fea0003800000 */
[----:B------:R-:W0:Y:S01]  /*00d0*/  LDC.64 R2, c[0x0][0x380] ;  /* 0x0000e000ff027b82 */ /* 0x000e220000000a00 */
[----:B------:R-:W1:Y:S01]  /*00e0*/  LDCU.64 UR4, c[0x0][0x358] ;  /* 0x00006b00ff0477ac */ /* 0x000e620008000a00 */
[----:B------:R-:W-:-:S04]  /*00f0*/  IMAD R5, R7, UR7, R0 ;  /* 0x0000000707057c24 */ /* 0x000fc8000f8e0200 */
[----:B0-----:R-:W-:Y:S02]  /*0100*/  IMAD.WIDE R2, R5, 0x4, R2 ;  /* 0x0000000405027825 */ /* 0x001fe400078e0202 */
[----:B------:R-:W0:Y:S04]  /*0110*/  LDC.64 R4, c[0x0][0x388] ;  /* 0x0000e200ff047b82 */ /* 0x000e280000000a00 */
[----:B-1----:R-:W2:Y:S01]  /*0120*/  LDG.E R3, desc[UR4][R2.64] ;  /* 0x0000000402037981 */ /* 0x002ea2000c1e1900 */
[----:B------:R-:W-:-:S04]  /*0130*/  IMAD R7, R0, UR6, R7 ;  /* 0x0000000600077c24 */ /* 0x000fc8000f8e0207 */
[----:B0-----:R-:W-:-:S05]  /*0140*/  IMAD.WIDE R4, R7, 0x4, R4 ;  /* 0x0000000407047825 */ /* 0x001fca00078e0204 */
[----:B--2---:R-:W-:Y:S01]  /*0150*/  STG.E desc[UR4][R4.64], R3 ;  /* 0x0000000304007986 */ /* 0x004fe2000c101904 */
[----:B------:R-:W-:Y:S05]  /*0160*/  EXIT ;  /* 0x000000000000794d */ /* 0x000fea0003800000 */
.L_x_4:
        /* <DEDUP_REMOVED lines=9> */
.L_x_38:


//--------------------- .text._Z15softmaxFunctionPfS_ii --------------------------
	.section	.text._Z15softmaxFunctionPfS_ii,"ax",@progbits
	.align	128
        .global         _Z15softmaxFunctionPfS_ii
        .type           _Z15softmaxFunctionPfS_ii,@function
        .size           _Z15softmaxFunctionPfS_ii,(.L_x_36 - _Z15softmaxFunctionPfS_ii)
        .other          _Z15softmaxFunctionPfS_ii,@"STO_CUDA_ENTRY STV_DEFAULT"
_Z15softmaxFunctionPfS_ii:
.text._Z15softmaxFunctionPfS_ii:
[----:B------:R-:W-:Y:S01]  /*0000*/  LDC R1, c[0x0][0x37c] ;  /* 0x0000df00ff017b82 */ /* 0x000fe20000000800 */
[----:B------:R-:W0:Y:S07]  /*0010*/  S2R R2, SR_TID.X ;  /* 0x0000000000027919 */ /* 0x000e2e0000002100 */
[----:B------:R-:W0:Y:S01]  /*0020*/  LDC R11, c[0x0][0x394] ;  /* 0x0000e500ff0b7b82 */ /* 0x000e220000000800 */
[----:B------:R-:W1:Y:S01]  /*0030*/  LDCU.64 UR8, c[0x0][0x358] ;  /* 0x00006b00ff0877ac */ /* 0x000e620008000a00 */
[----:B------:R-:W-:Y:S01]  /*0040*/  BSSY.RECONVERGENT B0, `(.L_x_5) ;  /* 0x0000015000007945 */ /* 0x000fe20003800200 */
[----:B------:R-:W-:-:S05]  /*0050*/  IMAD.MOV.U32 R8, RZ, RZ, -0x3cea0000 ;  /* 0xc3160000ff087424 */ /* 0x000fca00078e00ff */
[----:B------:R-:W2:Y:S01]  /*0060*/  S2UR UR7, SR_CTAID.X ;  /* 0x00000000000779c3 */ /* 0x000ea20000002500 */
[CC--:B0-----:R-:W-:Y:S02]  /*0070*/  ISETP.GE.AND P0, PT, R2.reuse, R11.reuse, PT ;  /* 0x0000000b0200720c */ /* 0x0c1fe40003f06270 */
[----:B------:R-:W-:-:S11]  /*0080*/  ISETP.GE.AND P1, PT, R2, R11, PT ;  /* 0x0000000b0200720c */ /* 0x000fd60003f26270 */
[----:B-12---:R-:W-:Y:S05]  /*0090*/  @P0 BRA `(.L_x_6) ;  /* 0x00000000003c0947 */ /* 0x006fea0003800000 */
[----:B------:R-:W0:Y:S01]  /*00a0*/  S2R R3, SR_CgaCtaId ;  /* 0x0000000000037919 */ /* 0x000e220000008800 */
[----:B------:R-:W1:Y:S01]  /*00b0*/  LDC R10, c[0x0][0x360] ;  /* 0x0000d800ff0a7b82 */ /* 0x000e620000000800 */
[----:B------:R-:W-:-:S05]  /*00c0*/  MOV R0, 0x400 ;  /* 0x0000040000007802 */ /* 0x000fca0000000f00 */
[----:B------:R-:W-:Y:S02]  /*00d0*/  VIADD R0, R0, 0x800 ;  /* 0x0000080000007836 */ /* 0x000fe40000000000 */
[----:B------:R-:W2:Y:S03]  /*00e0*/  LDC.64 R6, c[0x0][0x380] ;  /* 0x0000e000ff067b82 */ /* 0x000ea60000000a00 */
[----:B0-----:R-:W-:Y:S01]  /*00f0*/  LEA R0, R3, R0, 0x18 ;  /* 0x0000000003007211 */ /* 0x001fe200078ec0ff */
[----:B------:R-:W-:-:S07]  /*0100*/  IMAD.MOV.U32 R3, RZ, RZ, R2 ;  /* 0x000000ffff037224 */ /* 0x000fce00078e0002 */
.L_x_7:
[----:B------:R-:W-:-:S04]  /*0110*/  IMAD R5, R11, UR7, R3 ;  /* 0x000000070b057c24 */ /* 0x000fc8000f8e0203 */
[----:B0-2---:R-:W-:-:S06]  /*0120*/  IMAD.WIDE R4, R5, 0x4, R6 ;  /* 0x0000000405047825 */ /* 0x005fcc00078e0206 */
[----:B------:R-:W2:Y:S01]  /*0130*/  LDG.E R4, desc[UR8][R4.64] ;  /* 0x0000000804047981 */ /* 0x000ea2000c1e1900 */
[----:B------:R-:W-:Y:S02]  /*0140*/  IMAD R9, R3, 0x4, R0 ;  /* 0x0000000403097824 */ /* 0x000fe400078e0200 */
[----:B-1----:R-:W-:-:S05]  /*0150*/  IMAD.IADD R3, R10, 0x1, R3 ;  /* 0x000000010a037824 */ /* 0x002fca00078e0203 */
[----:B------:R-:W-:Y:S01]  /*0160*/  ISETP.GE.AND P0, PT, R3, R11, PT ;  /* 0x0000000b0300720c */ /* 0x000fe20003f06270 */
[----:B--2---:R0:W-:-:S12]  /*0170*/  STS [R9], R4 ;  /* 0x0000000409007388 */ /* 0x0041d80000000800 */
[----:B------:R-:W-:Y:S05]  /*0180*/  @!P0 BRA `(.L_x_7) ;  /* 0xfffffffc00e08947 */ /* 0x000fea000383ffff */
.L_x_6:
[----:B------:R-:W-:Y:S05]  /*0190*/  BSYNC.RECONVERGENT B0 ;  /* 0x0000000000007941 */ /* 0x000fea0003800200 */
.L_x_5:
[----:B------:R-:W-:Y:S06]  /*01a0*/  BAR.SYNC.DEFER_BLOCKING 0x0 ;  /* 0x0000000000007b1d */ /* 0x000fec0000010000 */
[----:B------:R-:W-:Y:S04]  /*01b0*/  BSSY.RECONVERGENT B0, `(.L_x_8) ;  /* 0x000000f000007945 */ /* 0x000fe80003800200 */
[----:B------:R-:W-:Y:S05]  /*01c0*/  @P1 BRA `(.L_x_9) ;  /* 0x0000000000341947 */ /* 0x000fea0003800000 */
[----:B------:R-:W1:Y:S01]  /*01d0*/  S2R R3, SR_CgaCtaId ;  /* 0x0000000000037919 */ /* 0x000e620000008800 */
[----:B------:R-:W2:Y:S01]  /*01e0*/  LDC R5, c[0x0][0x360] ;  /* 0x0000d800ff057b82 */ /* 0x000ea20000000800 */
[----:B------:R-:W-:Y:S01]  /*01f0*/  MOV R0, 0x400 ;  /* 0x0000040000007802 */ /* 0x000fe20000000f00 */
[----:B------:R-:W-:-:S04]  /*0200*/  IMAD.MOV.U32 R8, RZ, RZ, -0x3cea0000 ;  /* 0xc3160000ff087424 */ /* 0x000fc800078e00ff */
[----:B------:R-:W-:-:S05]  /*0210*/  VIADD R0, R0, 0x800 ;  /* 0x0000080000007836 */ /* 0x000fca0000000000 */
[----:B-1----:R-:W-:Y:S01]  /*0220*/  LEA R7, R3, R0, 0x18 ;  /* 0x0000000003077211 */ /* 0x002fe200078ec0ff */
[----:B------:R-:W-:-:S07]  /*0230*/  IMAD.MOV.U32 R0, RZ, RZ, R2 ;  /* 0x000000ffff007224 */ /* 0x000fce00078e0002 */
.L_x_10:
[----:B------:R-:W-:Y:S01]  /*0240*/  LEA R3, R0, R7, 0x2 ;  /* 0x0000000700037211 */ /* 0x000fe200078e10ff */
[----:B--2---:R-:W-:-:S05]  /*0250*/  IMAD.IADD R0, R5, 0x1, R0 ;  /* 0x0000000105007824 */ /* 0x004fca00078e0200 */
[----:B------:R-:W1:Y:S01]  /*0260*/  LDS R3, [R3] ;  /* 0x0000000003037984 */ /* 0x000e620000000800 */
[----:B------:R-:W-:Y:S02]  /*0270*/  ISETP.GE.AND P0, PT, R0, R11, PT ;  /* 0x0000000b0000720c */ /* 0x000fe40003f06270 */
[----:B-1----:R-:W-:-:S11]  /*0280*/  FMNMX R8, R3, R8, !PT ;  /* 0x0000000803087209 */ /* 0x002fd60007800000 */
[----:B------:R-:W-:Y:S05]  /*0290*/  @!P0 BRA `(.L_x_10) ;  /* 0xfffffffc00e88947 */ /* 0x000fea000383ffff */
.L_x_9:
[----:B------:R-:W-:Y:S05]  /*02a0*/  BSYNC.RECONVERGENT B0 ;  /* 0x0000000000007941 */ /* 0x000fea0003800200 */
.L_x_8:
[----:B------:R-:W1:Y:S08]  /*02b0*/  S2UR UR5, SR_CgaCtaId ;  /* 0x00000000000579c3 */ /* 0x000e700000008800 */
[----:B------:R-:W-:Y:S06]  /*02c0*/  BAR.SYNC.DEFER_BLOCKING 0x0 ;  /* 0x0000000000007b1d */ /* 0x000fec0000010000 */
[----:B------:R-:W-:Y:S01]  /*02d0*/  UMOV UR4, 0x400 ;  /* 0x0000040000047882 */ /* 0x000fe20000000000 */
[----:B------:R-:W2:Y:S01]  /*02e0*/  LDCU UR10, c[0x0][0x360] ;  /* 0x00006c00ff0a77ac */ /* 0x000ea20008000800 */
[----:B------:R-:W3:Y:S08]  /*02f0*/  S2UR UR6, SR_CgaCtaId ;  /* 0x00000000000679c3 */ /* 0x000ef00000008800 */
[----:B------:R-:W4:Y:S01]  /*0300*/  LDC R3, c[0x0][0x394] ;  /* 0x0000e500ff037b82 */ /* 0x000f220000000800 */
[----:B-1----:R-:W-:-:S02]  /*0310*/  ULEA UR4, UR5, UR4, 0x18 ;  /* 0x0000000405047291 */ /* 0x002fc4000f8ec0ff */
[----:B--2---:R-:W-:-:S04]  /*0320*/  UISETP.GE.U32.AND UP0, UPT, UR10, 0x2, UPT ;  /* 0x000000020a00788c */ /* 0x004fc8000bf06070 */
[----:B------:R-:W-:Y:S01]  /*0330*/  LEA R7, R2, UR4, 0x2 ;  /* 0x0000000402077c11 */ /* 0x000fe2000f8e10ff */
[----:B------:R-:W-:-:S04]  /*0340*/  UMOV UR4, 0x400 ;  /* 0x0000040000047882 */ /* 0x000fc80000000000 */
[----:B------:R1:W-:Y:S01]  /*0350*/  STS [R7], R8 ;  /* 0x0000000807007388 */ /* 0x0003e20000000800 */
[----:B------:R-:W-:Y:S06]  /*0360*/  BAR.SYNC.DEFER_BLOCKING 0x0 ;  /* 0x0000000000007b1d */ /* 0x000fec0000010000 */
[----:B---3--:R-:W-:Y:S05]  /*0370*/  BRA.U !UP0, `(.L_x_11) ;  /* 0x0000000108307547 */ /* 0x008fea000b800000 */
[----:B------:R-:W-:-:S07]  /*0380*/  IMAD.U32 R0, RZ, RZ, UR10 ;  /* 0x0000000aff007e24 */ /* 0x000fce000f8e00ff */
.L_x_12:
[----:B------:R-:W-:-:S04]  /*0390*/  SHF.R.U32.HI R6, RZ, 0x1, R0 ;  /* 0x00000001ff067819 */ /* 0x000fc80000011600 */
[----:B------:R-:W-:-:S13]  /*03a0*/  ISETP.GE.U32.AND P0, PT, R2, R6, PT ;  /* 0x000000060200720c */ /* 0x000fda0003f06070 */
[----:B------:R-:W-:Y:S01]  /*03b0*/  @!P0 IMAD R5, R6, 0x4, R7 ;  /* 0x0000000406058824 */ /* 0x000fe200078e0207 */
[----:B0-----:R-:W-:Y:S05]  /*03c0*/  @!P0 LDS R4, [R7] ;  /* 0x0000000007048984 */ /* 0x001fea0000000800 */
[----:B------:R-:W0:Y:S02]  /*03d0*/  @!P0 LDS R5, [R5] ;  /* 0x0000000005058984 */ /* 0x000e240000000800 */
[----:B0-----:R-:W-:-:S05]  /*03e0*/  @!P0 FMNMX R4, R4, R5, !PT ;  /* 0x0000000504048209 */ /* 0x001fca0007800000 */
[----:B------:R2:W-:Y:S01]  /*03f0*/  @!P0 STS [R7], R4 ;  /* 0x0000000407008388 */ /* 0x0005e20000000800 */
[----:B------:R-:W-:Y:S01]  /*0400*/  BAR.SYNC.DEFER_BLOCKING 0x0 ;  /* 0x0000000000007b1d */ /* 0x000fe20000010000 */
[----:B------:R-:W-:Y:S01]  /*0410*/  ISETP.GE.U32.AND P0, PT, R0, 0x4, PT ;  /* 0x000000040000780c */ /* 0x000fe20003f06070 */
[----:B------:R-:W-:-:S12]  /*0420*/  IMAD.MOV.U32 R0, RZ, RZ, R6 ;  /* 0x000000ffff007224 */ /* 0x000fd800078e0006 */
[----:B--2---:R-:W-:Y:S05]  /*0430*/  @P0 BRA `(.L_x_12) ;  /* 0xfffffffc00d40947 */ /* 0x004fea000383ffff */
.L_x_11:
[CC--:B----4-:R-:W-:Y:S01]  /*0440*/  ISETP.GE.AND P0, PT, R2.reuse, R3.reuse, PT ;  /* 0x000000030200720c */ /* 0x0d0fe20003f06270 */
[----:B------:R-:W-:Y:S01]  /*0450*/  UIADD3 UR5, UPT, UPT, UR4, 0x800, URZ ;  /* 0x0000080004057890 */ /* 0x000fe2000fffe0ff */
[----:B------:R-:W-:Y:S01]  /*0460*/  BSSY.RECONVERGENT B0, `(.L_x_13) ;  /* 0x000001f000007945 */ /* 0x000fe20003800200 */
[----:B------:R-:W-:Y:S01]  /*0470*/  ISETP.GE.AND P1, PT, R2, R3, PT ;  /* 0x000000030200720c */ /* 0x000fe20003f26270 */
[----:B------:R-:W-:Y:S01]  /*0480*/  IMAD.MOV.U32 R0, RZ, RZ, RZ ;  /* 0x000000ffff007224 */ /* 0x000fe200078e00ff */
[----:B------:R-:W-:-:S06]  /*0490*/  ULEA UR5, UR6, UR5, 0x18 ;  /* 0x0000000506057291 */ /* 0x000fcc000f8ec0ff */
[----:B-1----:R-:W-:Y:S02]  /*04a0*/  LEA R7, R3, UR5, 0x2 ;  /* 0x0000000503077c11 */ /* 0x002fe4000f8e10ff */
[----:B------:R-:W-:Y:S05]  /*04b0*/  @P0 BRA `(.L_x_14) ;  /* 0x0000000000640947 */ /* 0x000fea0003800000 */
[----:B------:R-:W-:Y:S01]  /*04c0*/  ULEA UR5, UR6, UR4, 0x18 ;  /* 0x0000000406057291 */ /* 0x000fe2000f8ec0ff */
[----:B0-----:R-:W0:Y:S01]  /*04d0*/  LDC.64 R4, c[0x0][0x380] ;  /* 0x0000e000ff047b82 */ /* 0x001e220000000a00 */
[----:B------:R-:W-:-:S07]  /*04e0*/  IMAD.MOV.U32 R10, RZ, RZ, R2 ;  /* 0x000000ffff0a7224 */ /* 0x000fce00078e0002 */
[----:B------:R-:W1:Y:S03]  /*04f0*/  LDS R6, [UR5] ;  /* 0x00000005ff067984 */ /* 0x000e660008000800 */
.L_x_15:
[----:B--2---:R-:W-:-:S04]  /*0500*/  IMAD R9, R3, UR7, R10 ;  /* 0x0000000703097c24 */ /* 0x004fc8000f8e020a */
[----:B0-----:R-:W-:-:S06]  /*0510*/  IMAD.WIDE R8, R9, 0x4, R4 ;  /* 0x0000000409087825 */ /* 0x001fcc00078e0204 */
[----:B------:R0:W1:Y:S01]  /*0520*/  LDG.E R9, desc[UR8][R8.64] ;  /* 0x0000000808097981 */ /* 0x000062000c1e1900 */
[----:B------:R-:W-:Y:S02]  /*0530*/  HFMA2 R12, -RZ, RZ, 0.96630859375, -0.0022525787353515625 ;  /* 0x3bbb989dff0c7431 */ /* 0x000fe400000001ff */
[----:B------:R-:W-:Y:S02]  /*0540*/  IMAD.MOV.U32 R13, RZ, RZ, 0x437c0000 ;  /* 0x437c0000ff0d7424 */ /* 0x000fe400078e00ff */
[C---:B0-----:R-:W-:Y:S02]  /*0550*/  IMAD R8, R10.reuse, 0x4, R7 ;  /* 0x000000040a087824 */ /* 0x041fe400078e0207 */
[----:B------:R-:W-:-:S05]  /*0560*/  VIADD R10, R10, UR10 ;  /* 0x0000000a0a0a7c36 */ /* 0x000fca0008000000 */
[----:B------:R-:W-:Y:S01]  /*0570*/  ISETP.GE.AND P0, PT, R10, R3, PT ;  /* 0x000000030a00720c */ /* 0x000fe20003f06270 */
[----:B-1----:R-:W-:Y:S01]  /*0580*/  FADD R11, -R6, R9 ;  /* 0x00000009060b7221 */ /* 0x002fe20000000100 */
[----:B------:R-:W-:-:S03]  /*0590*/  FSET.BF.NEU.AND R9, R9, -150, PT ;  /* 0xc31600000909780a */ /* 0x000fc6000380d000 */
[----:B------:R-:W-:-:S04]  /*05a0*/  FFMA.SAT R12, R11, R12, 0.5 ;  /* 0x3f0000000b0c7423 */ /* 0x000fc8000000200c */
[----:B------:R-:W-:-:S04]  /*05b0*/  FFMA.RM R12, R12, R13, 12582913 ;  /* 0x4b4000010c0c7423 */ /* 0x000fc8000000400d */
[C---:B------:R-:W-:Y:S01]  /*05c0*/  FADD R14, R12.reuse, -12583039 ;  /* 0xcb40007f0c0e7421 */ /* 0x040fe20000000000 */
[----:B------:R-:W-:-:S03]  /*05d0*/  IMAD.SHL.U32 R12, R12, 0x800000, RZ ;  /* 0x008000000c0c7824 */ /* 0x000fc600078e00ff */
[----:B------:R-:W-:-:S04]  /*05e0*/  FFMA R14, R11, 1.4426950216293334961, -R14 ;  /* 0x3fb8aa3b0b0e7823 */ /* 0x000fc8000000080e */
[----:B------:R-:W-:-:S04]  /*05f0*/  FFMA R14, R11, 1.925963033500011079e-08, R14 ;  /* 0x32a570600b0e7823 */ /* 0x000fc8000000000e */
[----:B------:R-:W0:Y:S02]  /*0600*/  MUFU.EX2 R11, R14 ;  /* 0x0000000e000b7308 */ /* 0x000e240000000800 */
[----:B0-----:R-:W-:-:S04]  /*0610*/  FMUL R12, R12, R11 ;  /* 0x0000000b0c0c7220 */ /* 0x001fc80000400000 */
[----:B------:R-:W-:-:S05]  /*0620*/  FMUL R9, R9, R12 ;  /* 0x0000000c09097220 */ /* 0x000fca0000400000 */
[----:B------:R2:W-:Y:S01]  /*0630*/  STS [R8], R9 ;  /* 0x0000000908007388 */ /* 0x0005e20000000800 */
[----:B------:R-:W-:Y:S05]  /*0640*/  @!P0 BRA `(.L_x_15) ;  /* 0xfffffffc00ac8947 */ /* 0x000fea000383ffff */
.L_x_14:
[----:B------:R-:W-:Y:S05]  /*0650*/  BSYNC.RECONVERGENT B0 ;  /* 0x0000000000007941 */ /* 0x000fea0003800200 */
.L_x_13:
[----:B------:R-:W-:Y:S06]  /*0660*/  BAR.SYNC.DEFER_BLOCKING 0x0 ;  /* 0x0000000000007b1d */ /* 0x000fec0000010000 */
[----:B------:R-:W-:Y:S04]  /*0670*/  BSSY.RECONVERGENT B0, `(.L_x_16) ;  /* 0x000000a000007945 */ /* 0x000fe80003800200 */
[----:B------:R-:W-:Y:S05]  /*0680*/  @P1 BRA `(.L_x_17) ;  /* 0x0000000000201947 */ /* 0x000fea0003800000 */
[----:B------:R-:W-:Y:S02]  /*0690*/  IMAD.MOV.U32 R0, RZ, RZ, RZ ;  /* 0x000000ffff007224 */ /* 0x000fe400078e00ff */
[----:B0-----:R-:W-:-:S07]  /*06a0*/  IMAD.MOV.U32 R4, RZ, RZ, R2 ;  /* 0x000000ffff047224 */ /* 0x001fce00078e0002 */
.L_x_18:
[C---:B------:R-:W-:Y:S01]  /*06b0*/  LEA R5, R4.reuse, R7, 0x2 ;  /* 0x0000000704057211 */ /* 0x040fe200078e10ff */
[----:B------:R-:W-:-:S05]  /*06c0*/  VIADD R4, R4, UR10 ;  /* 0x0000000a04047c36 */ /* 0x000fca0008000000 */
[----:B------:R-:W0:Y:S01]  /*06d0*/  LDS R5, [R5] ;  /* 0x0000000005057984 */ /* 0x000e220000000800 */
[----:B------:R-:W-:Y:S01]  /*06e0*/  ISETP.GE.AND P0, PT, R4, R3, PT ;  /* 0x000000030400720c */ /* 0x000fe20003f06270 */
[----:B0-----:R-:W-:-:S12]  /*06f0*/  FADD R0, R5, R0 ;  /* 0x0000000005007221 */ /* 0x001fd80000000000 */
[----:B------:R-:W-:Y:S05]  /*0700*/  @!P0 BRA `(.L_x_18) ;  /* 0xfffffffc00e88947 */ /* 0x000fea000383ffff */
.L_x_17:
[----:B------:R-:W-:Y:S05]  /*0710*/  BSYNC.RECONVERGENT B0 ;  /* 0x0000000000007941 */ /* 0x000fea0003800200 */
.L_x_16:
[----:B------:R-:W-:Y:S01]  /*0720*/  BAR.SYNC.DEFER_BLOCKING 0x0 ;  /* 0x0000000000007b1d */ /* 0x000fe20000010000 */
[----:B------:R-:W-:Y:S02]  /*0730*/  UIADD3 UR4, UPT, UPT, UR4, 0x400, URZ ;  /* 0x0000040004047890 */ /* 0x000fe4000fffe0ff */
[----:B------:R-:W-:Y:S02]  /*0740*/  UISETP.GE.U32.AND UP0, UPT, UR10, 0x2, UPT ;  /* 0x000000020a00788c */ /* 0x000fe4000bf06070 */
[----:B------:R-:W-:-:S06]  /*0750*/  ULEA UR4, UR6, UR4, 0x18 ;  /* 0x0000000406047291 */ /* 0x000fcc000f8ec0ff */
[----:B------:R-:W-:-:S05]  /*0760*/  LEA R5, R2, UR4, 0x2 ;  /* 0x0000000402057c11 */ /* 0x000fca000f8e10ff */
[----:B------:R1:W-:Y:S01]  /*0770*/  STS [R5], R0 ;  /* 0x0000000005007388 */ /* 0x0003e20000000800 */
[----:B------:R-:W-:Y:S06]  /*0780*/  BAR.SYNC.DEFER_BLOCKING 0x0 ;  /* 0x0000000000007b1d */ /* 0x000fec0000010000 */
[----:B------:R-:W-:Y:S05]  /*0790*/  BRA.U !UP0, `(.L_x_19) ;  /* 0x0000000108307547 */ /* 0x000fea000b800000 */
[----:B-1----:R-:W-:-:S07]  /*07a0*/  IMAD.U32 R0, RZ, RZ, UR10 ;  /* 0x0000000aff007e24 */ /* 0x002fce000f8e00ff */
.L_x_20:
[----:B------:R-:W-:-:S04]  /*07b0*/  SHF.R.U32.HI R6, RZ, 0x1, R0 ;  /* 0x00000001ff067819 */ /* 0x000fc80000011600 */
[----:B------:R-:W-:-:S13]  /*07c0*/  ISETP.GE.U32.AND P0, PT, R2, R6, PT ;  /* 0x000000060200720c */ /* 0x000fda0003f06070 */
[----:B------:R-:W-:Y:S01]  /*07d0*/  @!P0 IMAD R3, R6, 0x4, R5 ;  /* 0x0000000406038824 */ /* 0x000fe200078e0205 */
[----:B0-----:R-:W-:Y:S05]  /*07e0*/  @!P0 LDS R4, [R5] ;  /* 0x0000000005048984 */ /* 0x001fea0000000800 */
[----:B------:R-:W0:Y:S02]  /*07f0*/  @!P0 LDS R3, [R3] ;  /* 0x0000000003038984 */ /* 0x000e240000000800 */
[----:B0-----:R-:W-:-:S05]  /*0800*/  @!P0 FADD R4, R3, R4 ;  /* 0x0000000403048221 */ /* 0x001fca0000000000 */
[----:B------:R3:W-:Y:S01]  /*0810*/  @!P0 STS [R5], R4 ;  /* 0x0000000405008388 */ /* 0x0007e20000000800 */
[----:B------:R-:W-:Y:S01]  /*0820*/  BAR.SYNC.DEFER_BLOCKING 0x0 ;  /* 0x0000000000007b1d */ /* 0x000fe20000010000 */
[----:B------:R-:W-:Y:S01]  /*0830*/  ISETP.GE.U32.AND P0, PT, R0, 0x4, PT ;  /* 0x000000040000780c */ /* 0x000fe20003f06070 */
[----:B------:R-:W-:-:S12]  /*0840*/  IMAD.MOV.U32 R0, RZ, RZ, R6 ;  /* 0x000000ffff007224 */ /* 0x000fd800078e0006 */
[----:B---3--:R-:W-:Y:S05]  /*0850*/  @P0 BRA `(.L_x_20) ;  /* 0xfffffffc00d40947 */ /* 0x008fea000383ffff */
.L_x_19:
[----:B------:R-:W3:Y:S02]  /*0860*/  LDCU UR4, c[0x0][0x394] ;  /* 0x00007280ff0477ac */ /* 0x000ee40008000800 */
[----:B---3--:R-:W-:-:S13]  /*0870*/  ISETP.GE.AND P0, PT, R2, UR4, PT ;  /* 0x0000000402007c0c */ /* 0x008fda000bf06270 */
[----:B------:R-:W-:Y:S05]  /*0880*/  @P0 EXIT ;  /* 0x000000000000094d */ /* 0x000fea0003800000 */
[----:B------:R-:W3:Y:S01]  /*0890*/  S2UR UR5, SR_CgaCtaId ;  /* 0x00000000000579c3 */ /* 0x000ee20000008800 */
[----:B------:R-:W-:-:S07]  /*08a0*/  UMOV UR4, 0x400 ;  /* 0x0000040000047882 */ /* 0x000fce0000000000 */
[----:B0-2---:R-:W0:Y:S08]  /*08b0*/  LDC R9, c[0x0][0x394] ;  /* 0x0000e500ff097b82 */ /* 0x005e300000000800 */
[----:B-1----:R-:W1:Y:S01]  /*08c0*/  LDC.64 R4, c[0x0][0x388] ;  /* 0x0000e200ff047b82 */ /* 0x002e620000000a00 */
[----:B---3--:R-:W-:-:S09]  /*08d0*/  ULEA UR4, UR5, UR4, 0x18 ;  /* 0x0000000405047291 */ /* 0x008fd2000f8ec0ff */
[----:B------:R-:W2:Y:S02]  /*08e0*/  LDS R3, [UR4+0x400] ;  /* 0x00040004ff037984 */ /* 0x000ea40008000800 */
[----:B012---:R-:W-:-:S07]  /*08f0*/  FMNMX R3, R3, 1.1920928955078125e-07, !PT ;  /* 0x3400000003037809 */ /* 0x007fce0007800000 */
.L_x_23:
[----:B------:R-:W-:Y:S01]  /*0900*/  IMAD R0, R2, 0x4, R7 ;  /* 0x0000000402007824 */ /* 0x000fe200078e0207 */
[----:B0-----:R-:W0:Y:S01]  /*0910*/  MUFU.RCP R6, R3 ;  /* 0x0000000300067308 */ /* 0x001e220000001000 */
[----:B------:R-:W-:Y:S04]  /*0920*/  BSSY.RECONVERGENT B0, `(.L_x_21) ;  /* 0x000000c000007945 */ /* 0x000fe80003800200 */
[----:B------:R-:W1:Y:S01]  /*0930*/  LDS R0, [R0] ;  /* 0x0000000000007984 */ /* 0x000e620000000800 */
[----:B0-----:R-:W-:-:S04]  /*0940*/  FFMA R11, -R3, R6, 1 ;  /* 0x3f800000030b7423 */ /* 0x001fc80000000106 */
[----:B------:R-:W-:Y:S01]  /*0950*/  FFMA R11, R6, R11, R6 ;  /* 0x0000000b060b7223 */ /* 0x000fe20000000006 */
[----:B-1----:R-:W0:Y:S03]  /*0960*/  FCHK P0, R0, R3 ;  /* 0x0000000300007302 */ /* 0x002e260000000000 */
[----:B------:R-:W-:-:S04]  /*0970*/  FFMA R6, R0, R11, RZ ;  /* 0x0000000b00067223 */ /* 0x000fc800000000ff */
[----:B------:R-:W-:-:S04]  /*0980*/  FFMA R8, -R3, R6, R0 ;  /* 0x0000000603087223 */ /* 0x000fc80000000100 */
[----:B------:R-:W-:Y:S01]  /*0990*/  FFMA R13, R11, R8, R6 ;  /* 0x000000080b0d7223 */ /* 0x000fe20000000006 */
[----:B0-----:R-:W-:Y:S06]  /*09a0*/  @!P0 BRA `(.L_x_22) ;  /* 0x00000000000c8947 */ /* 0x001fec0003800000 */
[----:B------:R-:W-:-:S07]  /*09b0*/  MOV R6, 0x9d0 ;  /* 0x000009d000067802 */ /* 0x000fce0000000f00 */
[----:B------:R-:W-:Y:S05]  /*09c0*/  CALL.REL.NOINC `($__internal_0_$__cuda_sm3x_div_rn_noftz_f32_slowpath) ;  /* 0x0000000000247944 */ /* 0x000fea0003c00000 */
[----:B------:R-:W-:-:S07]  /*09d0*/  IMAD.MOV.U32 R13, RZ, RZ, R0 ;  /* 0x000000ffff0d7224 */ /* 0x000fce00078e0000 */
.L_x_22:
[----:B------:R-:W-:Y:S05]  /*09e0*/  BSYNC.RECONVERGENT B0 ;  /* 0x0000000000007941 */ /* 0x000fea0003800200 */
.L_x_21:
[----:B------:R-:W-:Y:S01]  /*09f0*/  IMAD R11, R9, UR7, R2 ;  /* 0x00000007090b7c24 */ /* 0x000fe2000f8e0202 */
[----:B------:R-:W-:-:S03]  /*0a00*/  IADD3 R2, PT, PT, R2, UR10, RZ ;  /* 0x0000000a02027c10 */ /* 0x000fc6000fffe0ff */
[----:B------:R-:W-:Y:S01]  /*0a10*/  IMAD.WIDE R10, R11, 0x4, R4 ;  /* 0x000000040b0a7825 */ /* 0x000fe200078e0204 */
[----:B------:R-:W-:-:S04]  /*0a20*/  ISETP.GE.AND P0, PT, R2, R9, PT ;  /* 0x000000090200720c */ /* 0x000fc80003f06270 */
[----:B------:R0:W-:Y:S09]  /*0a30*/  STG.E desc[UR8][R10.64], R13 ;  /* 0x0000000d0a007986 */ /* 0x0001f2000c101908 */
[----:B------:R-:W-:Y:S05]  /*0a40*/  @!P0 BRA `(.L_x_23) ;  /* 0xfffffffc00ac8947 */ /* 0x000fea000383ffff */
[----:B------:R-:W-:Y:S05]  /*0a50*/  EXIT ;  /* 0x000000000000794d */ /* 0x000fea0003800000 */
        .weak           $__internal_0_$__cuda_sm3x_div_rn_noftz_f32_slowpath
        .type           $__internal_0_$__cuda_sm3x_div_rn_noftz_f32_slowpath,@function
        .size           $__internal_0_$__cuda_sm3x_div_rn_noftz_f32_slowpath,(.L_x_36 - $__internal_0_$__cuda_sm3x_div_rn_noftz_f32_slowpath)
$__internal_0_$__cuda_sm3x_div_rn_noftz_f32_slowpath:
[--C-:B------:R-:W-:Y:S01]  /*0a60*/  SHF.R.U32.HI R10, RZ, 0x17, R3.reuse ;  /* 0x00000017ff0a7819 */ /* 0x100fe20000011603 */
[----:B------:R-:W-:Y:S01]  /*0a70*/  BSSY.RECONVERGENT B1, `(.L_x_24) ;  /* 0x0000064000017945 */ /* 0x000fe20003800200 */
[--C-:B------:R-:W-:Y:S01]  /*0a80*/  SHF.R.U32.HI R8, RZ, 0x17, R0.reuse ;  /* 0x00000017ff087819 */ /* 0x100fe20000011600 */
[----:B------:R-:W-:Y:S01]  /*0a90*/  IMAD.MOV.U32 R11, RZ, RZ, R0 ;  /* 0x000000ffff0b7224 */ /* 0x000fe200078e0000 */
[----:B------:R-:W-:Y:S01]  /*0aa0*/  LOP3.LUT R10, R10, 0xff, RZ, 0xc0, !PT ;  /* 0x000000ff0a0a7812 */ /* 0x000fe200078ec0ff */
[----:B------:R-:W-:Y:S01]  /*0ab0*/  IMAD.MOV.U32 R12, RZ, RZ, R3 ;  /* 0x000000ffff0c7224 */ /* 0x000fe200078e0003 */
[----:B------:R-:W-:-:S03]  /*0ac0*/  LOP3.LUT R16, R8, 0xff, RZ, 0xc0, !PT ;  /* 0x000000ff08107812 */ /* 0x000fc600078ec0ff */
[----:B------:R-:W-:Y:S02]  /*0ad0*/  VIADD R13, R10, 0xffffffff ;  /* 0xffffffff0a0d7836 */ /* 0x000fe40000000000 */
[----:B------:R-:W-:-:S03]  /*0ae0*/  VIADD R14, R16, 0xffffffff ;  /* 0xffffffff100e7836 */ /* 0x000fc60000000000 */
[----:B------:R-:W-:-:S04]  /*0af0*/  ISETP.GT.U32.AND P0, PT, R13, 0xfd, PT ;  /* 0x000000fd0d00780c */ /* 0x000fc80003f04070 */
[----:B------:R-:W-:-:S13]  /*0b00*/  ISETP.GT.U32.OR P0, PT, R14, 0xfd, P0 ;  /* 0x000000fd0e00780c */ /* 0x000fda0000704470 */
[----:B------:R-:W-:Y:S01]  /*0b10*/  @!P0 IMAD.MOV.U32 R8, RZ, RZ, RZ ;  /* 0x000000ffff088224 */ /* 0x000fe200078e00ff */
[----:B------:R-:W-:Y:S06]  /*0b20*/  @!P0 BRA `(.L_x_25) ;  /* 0x00000000005c8947 */ /* 0x000fec0003800000 */
[----:B------:R-:W-:Y:S02]  /*0b30*/  FSETP.GTU.FTZ.AND P1, PT, |R3|, +INF , PT ;  /* 0x7f8000000300780b */ /* 0x000fe40003f3c200 */
[----:B------:R-:W-:-:S04]  /*0b40*/  FSETP.GTU.FTZ.AND P0, PT, |R0|, +INF , PT ;  /* 0x7f8000000000780b */ /* 0x000fc80003f1c200 */
[----:B------:R-:W-:-:S13]  /*0b50*/  PLOP3.LUT P0, PT, P0, P1, PT, 0xf8, 0x8f ;  /* 0x00000000008f781c */ /* 0x000fda0000703f70 */
[----:B------:R-:W-:Y:S05]  /*0b60*/  @P0 BRA `(.L_x_26) ;  /* 0x00000004004c0947 */ /* 0x000fea0003800000 */
[----:B------:R-:W-:-:S13]  /*0b70*/  LOP3.LUT P0, RZ, R12, 0x7fffffff, R11, 0xc8, !PT ;  /* 0x7fffffff0cff7812 */ /* 0x000fda000780c80b */
[----:B------:R-:W-:Y:S05]  /*0b80*/  @!P0 BRA `(.L_x_27) ;  /* 0x00000004003c8947 */ /* 0x000fea0003800000 */
[C---:B------:R-:W-:Y:S02]  /*0b90*/  FSETP.NEU.FTZ.AND P2, PT, |R0|.reuse, +INF , PT ;  /* 0x7f8000000000780b */ /* 0x040fe40003f5d200 */
[----:B------:R-:W-:Y:S02]  /*0ba0*/  FSETP.NEU.FTZ.AND P1, PT, |R3|, +INF , PT ;  /* 0x7f8000000300780b */ /* 0x000fe40003f3d200 */
[----:B------:R-:W-:-:S11]  /*0bb0*/  FSETP.NEU.FTZ.AND P0, PT, |R0|, +INF , PT ;  /* 0x7f8000000000780b */ /* 0x000fd60003f1d200 */
[----:B------:R-:W-:Y:S05]  /*0bc0*/  @!P1 BRA !P2, `(.L_x_27) ;  /* 0x00000004002c9947 */ /* 0x000fea0005000000 */
[----:B------:R-:W-:-:S04]  /*0bd0*/  LOP3.LUT P2, RZ, R11, 0x7fffffff, RZ, 0xc0, !PT ;  /* 0x7fffffff0bff7812 */ /* 0x000fc8000784c0ff */
[----:B------:R-:W-:-:S13]  /*0be0*/  PLOP3.LUT P1, PT, P1, P2, PT, 0x2f, 0xf2 ;  /* 0x0000000000f2781c */ /* 0x000fda0000f24577 */
[----:B------:R-:W-:Y:S05]  /*0bf0*/  @P1 BRA `(.L_x_28) ;  /* 0x0000000400181947 */ /* 0x000fea0003800000 */
[----:B------:R-:W-:-:S04]  /*0c00*/  LOP3.LUT P1, RZ, R12, 0x7fffffff, RZ, 0xc0, !PT ;  /* 0x7fffffff0cff7812 */ /* 0x000fc8000782c0ff */
[----:B------:R-:W-:-:S13]  /*0c10*/  PLOP3.LUT P0, PT, P0, P1, PT, 0x2f, 0xf2 ;  /* 0x0000000000f2781c */ /* 0x000fda0000702577 */
[----:B------:R-:W-:Y:S05]  /*0c20*/  @P0 BRA `(.L_x_29) ;  /* 0x0000000400000947 */ /* 0x000fea0003800000 */
[----:B------:R-:W-:Y:S02]  /*0c30*/  ISETP.GE.AND P0, PT, R14, RZ, PT ;  /* 0x000000ff0e00720c */ /* 0x000fe40003f06270 */
[----:B------:R-:W-:-:S11]  /*0c40*/  ISETP.GE.AND P1, PT, R13, RZ, PT ;  /* 0x000000ff0d00720c */ /* 0x000fd60003f26270 */
[----:B------:R-:W-:Y:S01]  /*0c50*/  @P0 IMAD.MOV.U32 R8, RZ, RZ, RZ ;  /* 0x000000ffff080224 */ /* 0x000fe200078e00ff */
[----:B------:R-:W-:Y:S01]  /*0c60*/  @!P0 MOV R8, 0xffffffc0 ;  /* 0xffffffc000088802 */ /* 0x000fe20000000f00 */
[----:B------:R-:W-:Y:S01]  /*0c70*/  @!P0 FFMA R11, R0, 1.84467440737095516160e+19, RZ ;  /* 0x5f800000000b8823 */ /* 0x000fe200000000ff */
[----:B------:R-:W-:-:S03]  /*0c80*/  @!P1 FFMA R12, R3, 1.84467440737095516160e+19, RZ ;  /* 0x5f800000030c9823 */ /* 0x000fc600000000ff */
[----:B------:R-:W-:-:S07]  /*0c90*/  @!P1 VIADD R8, R8, 0x40 ;  /* 0x0000004008089836 */ /* 0x000fce0000000000 */
.L_x_25:
[----:B------:R-:W-:Y:S01]  /*0ca0*/  LEA R13, R10, 0xc0800000, 0x17 ;  /* 0xc08000000a0d7811 */ /* 0x000fe200078eb8ff */
[----:B------:R-:W-:Y:S04]  /*0cb0*/  BSSY.RECONVERGENT B2, `(.L_x_30) ;  /* 0x0000036000027945 */ /* 0x000fe80003800200 */
[----:B------:R-:W-:Y:S02]  /*0cc0*/  IMAD.IADD R13, R12, 0x1, -R13 ;  /* 0x000000010c0d7824 */ /* 0x000fe400078e0a0d */
[----:B------:R-:W-:Y:S02]  /*0cd0*/  VIADD R12, R16, 0xffffff81 ;  /* 0xffffff81100c7836 */ /* 0x000fe40000000000 */
[----:B------:R-:W0:Y:S01]  /*0ce0*/  MUFU.RCP R14, R13 ;  /* 0x0000000d000e7308 */ /* 0x000e220000001000 */
[----:B------:R-:W-:Y:S01]  /*0cf0*/  FADD.FTZ R15, -R13, -RZ ;  /* 0x800000ff0d0f7221 */ /* 0x000fe20000010100 */
[----:B------:R-:W-:-:S03]  /*0d00*/  IMAD R0, R12, -0x800000, R11 ;  /* 0xff8000000c007824 */ /* 0x000fc600078e020b */
[----:B0-----:R-:W-:-:S04]  /*0d10*/  FFMA R17, R14, R15, 1 ;  /* 0x3f8000000e117423 */ /* 0x001fc8000000000f */
[----:B------:R-:W-:-:S04]  /*0d20*/  FFMA R16, R14, R17, R14 ;  /* 0x000000110e107223 */ /* 0x000fc8000000000e */
[----:B------:R-:W-:-:S04]  /*0d30*/  FFMA R11, R0, R16, RZ ;  /* 0x00000010000b7223 */ /* 0x000fc800000000ff */
[----:B------:R-:W-:-:S04]  /*0d40*/  FFMA R14, R15, R11, R0 ;  /* 0x0000000b0f0e7223 */ /* 0x000fc80000000000 */
[----:B------:R-:W-:Y:S01]  /*0d50*/  FFMA R17, R16, R14, R11 ;  /* 0x0000000e10117223 */ /* 0x000fe2000000000b */
[----:B------:R-:W-:-:S03]  /*0d60*/  IADD3 R11, PT, PT, R12, 0x7f, -R10 ;  /* 0x0000007f0c0b7810 */ /* 0x000fc60007ffe80a */
[----:B------:R-:W-:Y:S02]  /*0d70*/  FFMA R14, R15, R17, R0 ;  /* 0x000000110f0e7223 */ /* 0x000fe40000000000 */
[----:B------:R-:W-:Y:S02]  /*0d80*/  IMAD.IADD R11, R11, 0x1, R8 ;  /* 0x000000010b0b7824 */ /* 0x000fe400078e0208 */
[----:B------:R-:W-:-:S05]  /*0d90*/  FFMA R0, R16, R14, R17 ;  /* 0x0000000e10007223 */ /* 0x000fca0000000011 */
[----:B------:R-:W-:-:S04]  /*0da0*/  SHF.R.U32.HI R10, RZ, 0x17, R0 ;  /* 0x00000017ff0a7819 */ /* 0x000fc80000011600 */
[----:B------:R-:W-:-:S05]  /*0db0*/  LOP3.LUT R10, R10, 0xff, RZ, 0xc0, !PT ;  /* 0x000000ff0a0a7812 */ /* 0x000fca00078ec0ff */
[----:B------:R-:W-:-:S04]  /*0dc0*/  IMAD.IADD R12, R10, 0x1, R11 ;  /* 0x000000010a0c7824 */ /* 0x000fc800078e020b */
[----:B------:R-:W-:-:S05]  /*0dd0*/  VIADD R8, R12, 0xffffffff ;  /* 0xffffffff0c087836 */ /* 0x000fca0000000000 */
[----:B------:R-:W-:-:S13]  /*0de0*/  ISETP.GE.U32.AND P0, PT, R8, 0xfe, PT ;  /* 0x000000fe0800780c */ /* 0x000fda0003f06070 */
[----:B------:R-:W-:Y:S05]  /*0df0*/  @!P0 BRA `(.L_x_31) ;  /* 0x0000000000808947 */ /* 0x000fea0003800000 */
[----:B------:R-:W-:-:S13]  /*0e00*/  ISETP.GT.AND P0, PT, R12, 0xfe, PT ;  /* 0x000000fe0c00780c */ /* 0x000fda0003f04270 */
[----:B------:R-:W-:Y:S05]  /*0e10*/  @P0 BRA `(.L_x_32) ;  /* 0x00000000006c0947 */ /* 0x000fea0003800000 */
[----:B------:R-:W-:-:S13]  /*0e20*/  ISETP.GE.AND P0, PT, R12, 0x1, PT ;  /* 0x000000010c00780c */ /* 0x000fda0003f06270 */
[----:B------:R-:W-:Y:S05]  /*0e30*/  @P0 BRA `(.L_x_33) ;  /* 0x0000000000740947 */ /* 0x000fea0003800000 */
[----:B------:R-:W-:Y:S02]  /*0e40*/  ISETP.GE.AND P0, PT, R12, -0x18, PT ;  /* 0xffffffe80c00780c */ /* 0x000fe40003f06270 */
[----:B------:R-:W-:-:S11]  /*0e50*/  LOP3.LUT R0, R0, 0x80000000, RZ, 0xc0, !PT ;  /* 0x8000000000007812 */ /* 0x000fd600078ec0ff */
[----:B------:R-:W-:Y:S05]  /*0e60*/  @!P0 BRA `(.L_x_33) ;  /* 0x0000000000688947 */ /* 0x000fea0003800000 */
[-CC-:B------:R-:W-:Y:S01]  /*0e70*/  FFMA.RZ R8, R16, R14.reuse, R17.reuse ;  /* 0x0000000e10087223 */ /* 0x180fe2000000c011 */
[----:B------:R-:W-:Y:S01]  /*0e80*/  IADD3 R13, PT, PT, R12, 0x20, RZ ;  /* 0x000000200c0d7810 */ /* 0x000fe20007ffe0ff */
[-CC-:B------:R-:W-:Y:S01]  /*0e90*/  FFMA.RM R11, R16, R14.reuse, R17.reuse ;  /* 0x0000000e100b7223 */ /* 0x180fe20000004011 */
[----:B------:R-:W-:Y:S02]  /*0ea0*/  ISETP.NE.AND P2, PT, R12, RZ, PT ;  /* 0x000000ff0c00720c */ /* 0x000fe40003f45270 */
[----:B------:R-:W-:Y:S01]  /*0eb0*/  LOP3.LUT R10, R8, 0x7fffff, RZ, 0xc0, !PT ;  /* 0x007fffff080a7812 */ /* 0x000fe200078ec0ff */
[----:B------:R-:W-:Y:S01]  /*0ec0*/  FFMA.RP R8, R16, R14, R17 ;  /* 0x0000000e10087223 */ /* 0x000fe20000008011 */
[----:B------:R-:W-:Y:S01]  /*0ed0*/  ISETP.NE.AND P1, PT, R12, RZ, PT ;  /* 0x000000ff0c00720c */ /* 0x000fe20003f25270 */
[----:B------:R-:W-:Y:S01]  /*0ee0*/  IMAD.MOV R12, RZ, RZ, -R12 ;  /* 0x000000ffff0c7224 */ /* 0x000fe200078e0a0c */
[----:B------:R-:W-:Y:S02]  /*0ef0*/  LOP3.LUT R10, R10, 0x800000, RZ, 0xfc, !PT ;  /* 0x008000000a0a7812 */ /* 0x000fe400078efcff */
[----:B------:R-:W-:-:S02]  /*0f00*/  FSETP.NEU.FTZ.AND P0, PT, R8, R11, PT ;  /* 0x0000000b0800720b */ /* 0x000fc40003f1d000 */
[----:B------:R-:W-:Y:S02]  /*0f10*/  SHF.L.U32 R13, R10, R13, RZ ;  /* 0x0000000d0a0d7219 */ /* 0x000fe400000006ff */
[----:B------:R-:W-:Y:S02]  /*0f20*/  SEL R11, R12, RZ, P2 ;  /* 0x000000ff0c0b7207 */ /* 0x000fe40001000000 */
[----:B------:R-:W-:Y:S02]  /*0f30*/  ISETP.NE.AND P1, PT, R13, RZ, P1 ;  /* 0x000000ff0d00720c */ /* 0x000fe40000f25270 */
[----:B------:R-:W-:Y:S02]  /*0f40*/  SHF.R.U32.HI R11, RZ, R11, R10 ;  /* 0x0000000bff0b7219 */ /* 0x000fe4000001160a */
[----:B------:R-:W-:Y:S02]  /*0f50*/  PLOP3.LUT P0, PT, P0, P1, PT, 0xf8, 0x8f ;  /* 0x00000000008f781c */ /* 0x000fe40000703f70 */
[----:B------:R-:W-:-:S02]  /*0f60*/  SHF.R.U32.HI R13, RZ, 0x1, R11 ;  /* 0x00000001ff0d7819 */ /* 0x000fc4000001160b */
[----:B------:R-:W-:-:S04]  /*0f70*/  SEL R8, RZ, 0x1, !P0 ;  /* 0x00000001ff087807 */ /* 0x000fc80004000000 */
[----:B------:R-:W-:-:S04]  /*0f80*/  LOP3.LUT R8, R8, 0x1, R13, 0xf8, !PT ;  /* 0x0000000108087812 */ /* 0x000fc800078ef80d */
[----:B------:R-:W-:-:S05]  /*0f90*/  LOP3.LUT R8, R8, R11, RZ, 0xc0, !PT ;  /* 0x0000000b08087212 */ /* 0x000fca00078ec0ff */
[----:B------:R-:W-:-:S05]  /*0fa0*/  IMAD.IADD R13, R13, 0x1, R8 ;  /* 0x000000010d0d7824 */ /* 0x000fca00078e0208 */
[----:B------:R-:W-:Y:S01]  /*0fb0*/  LOP3.LUT R0, R13, R0, RZ, 0xfc, !PT ;  /* 0x000000000d007212 */ /* 0x000fe200078efcff */
[----:B------:R-:W-:Y:S06]  /*0fc0*/  BRA `(.L_x_33) ;  /* 0x0000000000107947 */ /* 0x000fec0003800000 */
.L_x_32:
[----:B------:R-:W-:-:S04]  /*0fd0*/  LOP3.LUT R0, R0, 0x80000000, RZ, 0xc0, !PT ;  /* 0x8000000000007812 */ /* 0x000fc800078ec0ff */
[----:B------:R-:W-:Y:S01]  /*0fe0*/  LOP3.LUT R0, R0, 0x7f800000, RZ, 0xfc, !PT ;  /* 0x7f80000000007812 */ /* 0x000fe200078efcff */
[----:B------:R-:W-:Y:S06]  /*0ff0*/  BRA `(.L_x_33) ;  /* 0x0000000000047947 */ /* 0x000fec0003800000 */
.L_x_31:
[----:B------:R-:W-:-:S07]  /*1000*/  IMAD R0, R11, 0x800000, R0 ;  /* 0x008000000b007824 */ /* 0x000fce00078e0200 */
.L_x_33:
[----:B------:R-:W-:Y:S05]  /*1010*/  BSYNC.RECONVERGENT B2 ;  /* 0x0000000000027941 */ /* 0x000fea0003800200 */
.L_x_30:
[----:B------:R-:W-:Y:S05]  /*1020*/  BRA `(.L_x_34) ;  /* 0x0000000000207947 */ /* 0x000fea0003800000 */
.L_x_29:
[----:B------:R-:W-:-:S04]  /*1030*/  LOP3.LUT R0, R12, 0x80000000, R11, 0x48, !PT ;  /* 0x800000000c007812 */ /* 0x000fc800078e480b */
[----:B------:R-:W-:Y:S01]  /*1040*/  LOP3.LUT R0, R0, 0x7f800000, RZ, 0xfc, !PT ;  /* 0x7f80000000007812 */ /* 0x000fe200078efcff */
[----:B------:R-:W-:Y:S06]  /*1050*/  BRA `(.L_x_34) ;  /* 0x0000000000147947 */ /* 0x000fec0003800000 */
.L_x_28:
[----:B------:R-:W-:Y:S01]  /*1060*/  LOP3.LUT R0, R12, 0x80000000, R11, 0x48, !PT ;  /* 0x800000000c007812 */ /* 0x000fe200078e480b */
[----:B------:R-:W-:Y:S06]  /*1070*/  BRA `(.L_x_34) ;  /* 0x00000000000c7947 */ /* 0x000fec0003800000 */
.L_x_27:
[----:B------:R-:W0:Y:S01]  /*1080*/  MUFU.RSQ R0, -QNAN ;  /* 0xffc0000000007908 */ /* 0x000e220000001400 */
[----:B------:R-:W-:Y:S05]  /*1090*/  BRA `(.L_x_34) ;  /* 0x0000000000047947 */ /* 0x000fea0003800000 */
.L_x_26:
[----:B------:R-:W-:-:S07]  /*10a0*/  FADD.FTZ R0, R0, R3 ;  /* 0x0000000300007221 */ /* 0x000fce0000010000 */
.L_x_34:
[----:B------:R-:W-:Y:S05]  /*10b0*/  BSYNC.RECONVERGENT B1 ;  /* 0x0000000000017941 */ /* 0x000fea0003800200 */
.L_x_24:
[----:B------:R-:W-:Y:S02]  /*10c0*/  IMAD.MOV.U32 R10, RZ, RZ, R6 ;  /* 0x000000ffff0a7224 */ /* 0x000fe400078e0006 */
[----:B------:R-:W-:-:S04]  /*10d0*/  IMAD.MOV.U32 R11, RZ, RZ, 0x0 ;  /* 0x00000000ff0b7424 */ /* 0x000fc800078e00ff */
[----:B0-----:R-:W-:Y:S05]  /*10e0*/  RET.REL.NODEC R10 `(_Z15softmaxFunctionPfS_ii) ;  /* 0xffffffec0ac47950 */ /* 0x001fea0003c3ffff */
.L_x_35:
        /* <DEDUP_REMOVED lines=9> */
.L_x_36:


//--------------------- .nv.shared._Z6matMulPfS_S_iiib --------------------------
	.section	.nv.shared._Z6matMulPfS_S_iiib,"aw",@nobits
	.sectionflags	@""
	.align	16
.nv.shared._Z6matMulPfS_S_iiib:
	.zero		3200


//--------------------- .nv.shared.reserved.0     --------------------------
	.section	.nv.shared.reserved.0,"aw",@nobits
	.weak		__nv_reservedSMEM_offset_0_alias
	.size		__nv_reservedSMEM_offset_0_alias, 0, 64
	.other		__nv_reservedSMEM_offset_0_alias,@"STO_CUDA_RESERVED_SHARED STV_DEFAULT"
__nv_reservedSMEM_offset_0_alias:
	.zero		0
	.zero		64


//--------------------- .nv.shared._Z12transposeMatPfS_ii --------------------------
	.section	.nv.shared._Z12transposeMatPfS_ii,"aw",@nobits
	.sectionflags	@""
	.align	16
	.zero		1024


//--------------------- .nv.shared._Z15softmaxFunctionPfS_ii --------------------------
	.section	.nv.shared._Z15softmaxFunctionPfS_ii,"aw",@nobits
	.sectionflags	@""
	.align	16
.nv.shared._Z15softmaxFunctionPfS_ii:
	.zero		3072


//--------------------- .nv.constant0._Z6matMulPfS_S_iiib --------------------------
	.section	.nv.constant0._Z6matMulPfS_S_iiib,"a",@progbits
	.sectionflags	@""
	.align	4
.nv.constant0._Z6matMulPfS_S_iiib:
	.zero		933


//--------------------- .nv.constant0._Z12transposeMatPfS_ii --------------------------
	.section	.nv.constant0._Z12transposeMatPfS_ii,"a",@progbits
	.sectionflags	@""
	.align	4
.nv.constant0._Z12transposeMatPfS_ii:
	.zero		920


//--------------------- .nv.constant0._Z15softmaxFunctionPfS_ii --------------------------
	.section	.nv.constant0._Z15softmaxFunctionPfS_ii,"a",@progbits
	.sectionflags	@""
	.align	4
.nv.constant0._Z15softmaxFunctionPfS_ii:
	.zero		920


//--------------------- SYMBOLS --------------------------

	.type		.nv.reservedSmem.offset0,@object
	.size		.nv.reservedSmem.offset0,0x4
	.type		.nv.reservedSmem.cap,@object
	.size		.nv.reservedSmem.cap,0x4
